//
// Generated by NVIDIA NVVM Compiler
//
// Compiler Build ID: CL-36424714
// Cuda compilation tools, release 13.0, V13.0.88
// Based on NVVM 20.0.0
//

.version 9.0
.target sm_100
.address_size 64

	// .globl	_Z12dConvolucionPiS_S_ii

.visible .entry _Z12dConvolucionPiS_S_ii(
	.param .u64 .ptr .align 1 _Z12dConvolucionPiS_S_ii_param_0,
	.param .u64 .ptr .align 1 _Z12dConvolucionPiS_S_ii_param_1,
	.param .u64 .ptr .align 1 _Z12dConvolucionPiS_S_ii_param_2,
	.param .u32 _Z12dConvolucionPiS_S_ii_param_3,
	.param .u32 _Z12dConvolucionPiS_S_ii_param_4
)
{
	.reg .pred 	%p<9>;
	.reg .b32 	%r<122>;
	.reg .b64 	%rd<145>;

	ld.param.u64 	%rd72, [_Z12dConvolucionPiS_S_ii_param_0];
	ld.param.u64 	%rd71, [_Z12dConvolucionPiS_S_ii_param_1];
	ld.param.u64 	%rd73, [_Z12dConvolucionPiS_S_ii_param_2];
	ld.param.u32 	%r15, [_Z12dConvolucionPiS_S_ii_param_3];
	ld.param.u32 	%r16, [_Z12dConvolucionPiS_S_ii_param_4];
	cvta.to.global.u64 	%rd1, %rd73;
	cvta.to.global.u64 	%rd2, %rd72;
	mov.u32 	%r17, %ctaid.y;
	mov.u32 	%r18, %ntid.y;
	mov.u32 	%r19, %tid.y;
	mad.lo.s32 	%r1, %r17, %r18, %r19;
	mov.u32 	%r20, %ctaid.x;
	mov.u32 	%r21, %ntid.x;
	mov.u32 	%r22, %tid.x;
	mad.lo.s32 	%r2, %r20, %r21, %r22;
	mul.lo.s32 	%r3, %r16, %r1;
	add.s32 	%r4, %r3, %r2;
	setp.ne.s32 	%p1, %r1, 0;
	@%p1 bra 	$L__BB0_6;
	setp.ne.s32 	%p7, %r2, 0;
	@%p7 bra 	$L__BB0_3;
	ld.global.u32 	%r109, [%rd2];
	ld.global.u32 	%r110, [%rd1+16];
	mul.lo.s32 	%r121, %r110, %r109;
	add.s64 	%rd142, %rd2, 4;
	add.s64 	%rd143, %rd1, 20;
	cvt.s64.s32 	%rd144, %r16;
	add.s64 	%rd140, %rd1, 28;
	add.s32 	%r111, %r16, 1;
	cvt.s64.s32 	%rd141, %r111;
	add.s64 	%rd139, %rd1, 32;
	cvt.u64.u32 	%rd138, %r4;
	bra.uni 	$L__BB0_17;
$L__BB0_3:
	add.s32 	%r94, %r16, -1;
	setp.ne.s32 	%p8, %r2, %r94;
	@%p8 bra 	$L__BB0_5;
	mul.wide.s32 	%rd130, %r2, 4;
	add.s64 	%rd142, %rd2, %rd130;
	ld.global.u32 	%r105, [%rd142+-4];
	ld.global.u32 	%r106, [%rd1+12];
	mul.lo.s32 	%r121, %r106, %r105;
	add.s64 	%rd143, %rd1, 16;
	add.s32 	%r107, %r2, %r2;
	cvt.s64.s32 	%rd144, %r107;
	add.s64 	%rd140, %rd1, 24;
	add.s32 	%r108, %r16, %r2;
	cvt.s64.s32 	%rd141, %r108;
	add.s64 	%rd139, %rd1, 28;
	cvt.s64.s32 	%rd138, %r4;
	bra.uni 	$L__BB0_17;
$L__BB0_5:
	mul.wide.s32 	%rd126, %r2, 4;
	add.s64 	%rd127, %rd2, %rd126;
	add.s64 	%rd128, %rd127, -4;
	ld.global.u32 	%r95, [%rd127+-4];
	ld.global.u32 	%r96, [%rd1+12];
	mul.lo.s32 	%r97, %r96, %r95;
	ld.global.u32 	%r98, [%rd127];
	ld.global.u32 	%r99, [%rd1+16];
	mad.lo.s32 	%r100, %r99, %r98, %r97;
	ld.global.u32 	%r101, [%rd127+4];
	ld.global.u32 	%r102, [%rd1+20];
	mad.lo.s32 	%r121, %r102, %r101, %r100;
	mul.wide.s32 	%rd129, %r16, 4;
	add.s64 	%rd142, %rd128, %rd129;
	add.s64 	%rd143, %rd1, 24;
	add.s32 	%r103, %r16, %r2;
	cvt.s64.s32 	%rd144, %r103;
	add.s64 	%rd140, %rd1, 28;
	add.s32 	%r104, %r103, 1;
	cvt.s64.s32 	%rd141, %r104;
	add.s64 	%rd139, %rd1, 32;
	cvt.s64.s32 	%rd138, %r4;
	bra.uni 	$L__BB0_17;
$L__BB0_6:
	add.s32 	%r23, %r15, -1;
	setp.ne.s32 	%p2, %r1, %r23;
	@%p2 bra 	$L__BB0_12;
	setp.ne.s32 	%p5, %r2, 0;
	@%p5 bra 	$L__BB0_9;
	sub.s32 	%r90, %r3, %r16;
	mul.wide.s32 	%rd124, %r90, 4;
	add.s64 	%rd125, %rd2, %rd124;
	ld.global.u32 	%r91, [%rd125];
	ld.global.u32 	%r92, [%rd1+4];
	mul.lo.s32 	%r121, %r92, %r91;
	add.s64 	%rd142, %rd125, 4;
	add.s64 	%rd143, %rd1, 8;
	cvt.s64.s32 	%rd144, %r3;
	add.s64 	%rd140, %rd1, 16;
	add.s32 	%r93, %r3, 1;
	cvt.s64.s32 	%rd141, %r93;
	add.s64 	%rd139, %rd1, 20;
	cvt.s64.s32 	%rd138, %r4;
	bra.uni 	$L__BB0_17;
$L__BB0_9:
	add.s32 	%r73, %r16, -1;
	setp.ne.s32 	%p6, %r2, %r73;
	@%p6 bra 	$L__BB0_11;
	sub.s32 	%r85, %r3, %r16;
	cvt.s64.s32 	%rd118, %r85;
	cvt.s64.s32 	%rd119, %r2;
	add.s64 	%rd120, %rd118, %rd119;
	shl.b64 	%rd121, %rd120, 2;
	add.s64 	%rd122, %rd2, %rd121;
	ld.global.u32 	%r86, [%rd122+-4];
	ld.global.u32 	%r87, [%rd1];
	mul.lo.s32 	%r121, %r87, %r86;
	add.s32 	%r88, %r85, %r2;
	mul.wide.s32 	%rd123, %r88, 4;
	add.s64 	%rd142, %rd2, %rd123;
	add.s64 	%rd143, %rd1, 4;
	add.s32 	%r89, %r4, -1;
	cvt.s64.s32 	%rd144, %r89;
	add.s64 	%rd140, %rd1, 12;
	cvt.s64.s32 	%rd138, %r4;
	add.s64 	%rd139, %rd1, 16;
	mov.u64 	%rd141, %rd138;
	bra.uni 	$L__BB0_17;
$L__BB0_11:
	sub.s32 	%r74, %r3, %r16;
	cvt.s64.s32 	%rd107, %r74;
	cvt.s64.s32 	%rd108, %r2;
	add.s64 	%rd109, %rd107, %rd108;
	shl.b64 	%rd110, %rd109, 2;
	add.s64 	%rd111, %rd2, %rd110;
	ld.global.u32 	%r75, [%rd111+-4];
	ld.global.u32 	%r76, [%rd1];
	mul.lo.s32 	%r77, %r76, %r75;
	add.s32 	%r78, %r74, %r2;
	mul.wide.s32 	%rd112, %r78, 4;
	add.s64 	%rd113, %rd2, %rd112;
	ld.global.u32 	%r79, [%rd113];
	ld.global.u32 	%r80, [%rd1+4];
	mad.lo.s32 	%r81, %r80, %r79, %r77;
	ld.global.u32 	%r82, [%rd113+4];
	ld.global.u32 	%r83, [%rd1+8];
	mad.lo.s32 	%r121, %r83, %r82, %r81;
	cvt.s64.s32 	%rd114, %r3;
	add.s64 	%rd115, %rd114, %rd108;
	shl.b64 	%rd116, %rd115, 2;
	add.s64 	%rd117, %rd2, %rd116;
	add.s64 	%rd142, %rd117, -4;
	add.s64 	%rd143, %rd1, 12;
	cvt.s64.s32 	%rd138, %r4;
	add.s64 	%rd140, %rd1, 16;
	add.s32 	%r84, %r4, 1;
	cvt.s64.s32 	%rd141, %r84;
	add.s64 	%rd139, %rd1, 20;
	mov.u64 	%rd144, %rd138;
	bra.uni 	$L__BB0_17;
$L__BB0_12:
	setp.ne.s32 	%p3, %r2, 0;
	@%p3 bra 	$L__BB0_14;
	sub.s32 	%r61, %r3, %r16;
	mul.wide.s32 	%rd103, %r61, 4;
	add.s64 	%rd104, %rd2, %rd103;
	ld.global.u32 	%r62, [%rd104];
	ld.global.u32 	%r63, [%rd1+4];
	mul.lo.s32 	%r64, %r63, %r62;
	ld.global.u32 	%r65, [%rd104+4];
	ld.global.u32 	%r66, [%rd1+8];
	mad.lo.s32 	%r67, %r66, %r65, %r64;
	mul.wide.s32 	%rd105, %r16, 4;
	add.s64 	%rd106, %rd104, %rd105;
	ld.global.u32 	%r68, [%rd106];
	ld.global.u32 	%r69, [%rd1+16];
	mad.lo.s32 	%r121, %r69, %r68, %r67;
	add.s64 	%rd142, %rd106, 4;
	add.s64 	%rd143, %rd1, 20;
	shl.b32 	%r70, %r16, 1;
	add.s32 	%r71, %r61, %r70;
	cvt.s64.s32 	%rd144, %r71;
	add.s64 	%rd140, %rd1, 28;
	add.s32 	%r72, %r71, 1;
	cvt.s64.s32 	%rd141, %r72;
	add.s64 	%rd139, %rd1, 32;
	cvt.s64.s32 	%rd138, %r4;
	bra.uni 	$L__BB0_17;
$L__BB0_14:
	add.s32 	%r24, %r16, -1;
	setp.ne.s32 	%p4, %r2, %r24;
	@%p4 bra 	$L__BB0_16;
	sub.s32 	%r48, %r3, %r16;
	cvt.s64.s32 	%rd91, %r48;
	cvt.s64.s32 	%rd92, %r2;
	add.s64 	%rd93, %rd91, %rd92;
	shl.b64 	%rd94, %rd93, 2;
	add.s64 	%rd95, %rd2, %rd94;
	ld.global.u32 	%r49, [%rd95+-4];
	ld.global.u32 	%r50, [%rd1];
	mul.lo.s32 	%r51, %r50, %r49;
	add.s32 	%r52, %r48, %r2;
	mul.wide.s32 	%rd96, %r52, 4;
	add.s64 	%rd97, %rd2, %rd96;
	ld.global.u32 	%r53, [%rd97];
	ld.global.u32 	%r54, [%rd1+4];
	mad.lo.s32 	%r55, %r54, %r53, %r51;
	cvt.s64.s32 	%rd98, %r3;
	add.s64 	%rd99, %rd98, %rd92;
	shl.b64 	%rd100, %rd99, 2;
	add.s64 	%rd101, %rd2, %rd100;
	ld.global.u32 	%r56, [%rd101+-4];
	ld.global.u32 	%r57, [%rd1+12];
	mad.lo.s32 	%r121, %r57, %r56, %r55;
	cvt.s64.s32 	%rd138, %r4;
	mul.wide.s32 	%rd102, %r16, 4;
	add.s64 	%rd142, %rd97, %rd102;
	add.s64 	%rd143, %rd1, 16;
	shl.b32 	%r58, %r16, 1;
	add.s32 	%r59, %r52, %r58;
	add.s32 	%r60, %r59, -1;
	cvt.s64.s32 	%rd144, %r60;
	add.s64 	%rd140, %rd1, 24;
	cvt.s64.s32 	%rd141, %r59;
	add.s64 	%rd139, %rd1, 28;
	bra.uni 	$L__BB0_17;
$L__BB0_16:
	sub.s32 	%r25, %r3, %r16;
	cvt.s64.s32 	%rd74, %r25;
	cvt.s64.s32 	%rd75, %r2;
	add.s64 	%rd76, %rd74, %rd75;
	shl.b64 	%rd77, %rd76, 2;
	add.s64 	%rd78, %rd2, %rd77;
	ld.global.u32 	%r26, [%rd78+-4];
	ld.global.u32 	%r27, [%rd1];
	mul.lo.s32 	%r28, %r27, %r26;
	add.s32 	%r29, %r25, %r2;
	mul.wide.s32 	%rd79, %r29, 4;
	add.s64 	%rd80, %rd2, %rd79;
	ld.global.u32 	%r30, [%rd80];
	ld.global.u32 	%r31, [%rd1+4];
	mad.lo.s32 	%r32, %r31, %r30, %r28;
	ld.global.u32 	%r33, [%rd80+4];
	ld.global.u32 	%r34, [%rd1+8];
	mad.lo.s32 	%r35, %r34, %r33, %r32;
	cvt.s64.s32 	%rd81, %r3;
	add.s64 	%rd82, %rd81, %rd75;
	shl.b64 	%rd83, %rd82, 2;
	add.s64 	%rd84, %rd2, %rd83;
	ld.global.u32 	%r36, [%rd84+-4];
	ld.global.u32 	%r37, [%rd1+12];
	mad.lo.s32 	%r38, %r37, %r36, %r35;
	cvt.s64.s32 	%rd138, %r4;
	mul.wide.s32 	%rd85, %r16, 4;
	add.s64 	%rd86, %rd80, %rd85;
	ld.global.u32 	%r39, [%rd86];
	ld.global.u32 	%r40, [%rd1+16];
	mad.lo.s32 	%r41, %r40, %r39, %r38;
	ld.global.u32 	%r42, [%rd84+4];
	ld.global.u32 	%r43, [%rd1+20];
	mad.lo.s32 	%r121, %r43, %r42, %r41;
	shl.b32 	%r44, %r16, 1;
	add.s32 	%r45, %r25, %r44;
	cvt.s64.s32 	%rd87, %r45;
	add.s64 	%rd88, %rd87, %rd75;
	shl.b64 	%rd89, %rd88, 2;
	add.s64 	%rd90, %rd2, %rd89;
	add.s64 	%rd142, %rd90, -4;
	add.s64 	%rd143, %rd1, 24;
	add.s32 	%r46, %r4, %r16;
	cvt.s64.s32 	%rd144, %r46;
	add.s64 	%rd140, %rd1, 28;
	add.s32 	%r47, %r46, 1;
	cvt.s64.s32 	%rd141, %r47;
	add.s64 	%rd139, %rd1, 32;
$L__BB0_17:
	cvta.to.global.u64 	%rd131, %rd71;
	shl.b64 	%rd132, %rd144, 2;
	add.s64 	%rd133, %rd2, %rd132;
	ld.global.u32 	%r112, [%rd143];
	ld.global.u32 	%r113, [%rd142];
	shl.b64 	%rd134, %rd141, 2;
	add.s64 	%rd135, %rd2, %rd134;
	ld.global.u32 	%r114, [%rd140];
	ld.global.u32 	%r115, [%rd133];
	ld.global.u32 	%r116, [%rd139];
	ld.global.u32 	%r117, [%rd135];
	mad.lo.s32 	%r118, %r113, %r112, %r121;
	mad.lo.s32 	%r119, %r115, %r114, %r118;
	mad.lo.s32 	%r120, %r117, %r116, %r119;
	shl.b64 	%rd136, %rd138, 2;
	add.s64 	%rd137, %rd131, %rd136;
	st.global.u32 	[%rd137], %r120;
	ret;

}


// ===== COMPILED SASS (sm_100) =====

	.target	sm_100

	.elftype	@"ET_EXEC"


//--------------------- .note.nv.tkinfo           --------------------------
	.section	.note.nv.tkinfo,"",@"SHT_NOTE"
	.sectionflags	@"SHF_NOTE_NV_TKINFO"
	.tkinfo
        /*0018*/ 	.word	0x00000002
        /*0030*/ 	.string	""
        /*0030*/ 	.string	"ptxas"
        /*0030*/ 	.string	"Cuda compilation tools, release 13.0, V13.0.88"
        /*0030*/ 	.string	"Build cuda_13.0.r13.0/compiler.36424714_0"
        /*0030*/ 	.string	"-arch sm_100 -m 64 "



//--------------------- .note.nv.cuinfo           --------------------------
	.section	.note.nv.cuinfo,"",@"SHT_NOTE"
	.sectionflags	@"SHF_NOTE_NV_CUINFO"
        /*0018*/ 	.short	0x0002
        /*001a*/ 	.short	0x0064
        /*001c*/ 	.short	0x0082
	.zero		2


//--------------------- .nv.info                  --------------------------
	.section	.nv.info,"",@"SHT_CUDA_INFO"
	.align	4


	//----- nvinfo : EIATTR_REGCOUNT
	.align		4
        /*0000*/ 	.byte	0x04, 0x2f
        /*0002*/ 	.short	(.L_1 - .L_0)
	.align		4
.L_0:
        /*0004*/ 	.word	index@(_Z12dConvolucionPiS_S_ii)
        /*0008*/ 	.word	0x0000001b


	//----- nvinfo : EIATTR_FRAME_SIZE
	.align		4
.L_1:
        /*000c*/ 	.byte	0x04, 0x11
        /*000e*/ 	.short	(.L_3 - .L_2)
	.align		4
.L_2:
        /*0010*/ 	.word	index@(_Z12dConvolucionPiS_S_ii)
        /*0014*/ 	.word	0x00000000


	//----- nvinfo : EIATTR_MIN_STACK_SIZE
	.align		4
.L_3:
        /*0018*/ 	.byte	0x04, 0x12
        /*001a*/ 	.short	(.L_5 - .L_4)
	.align		4
.L_4:
        /*001c*/ 	.word	index@(_Z12dConvolucionPiS_S_ii)
        /*0020*/ 	.word	0x00000000
.L_5:


//--------------------- .nv.compat                --------------------------
	.section	.nv.compat,"",@"SHT_CUDA_COMPAT_INFO"
	.align	4
        /*0000*/ 	.byte	0x02, 0x09, 0x00, 0x00, 0x02, 0x02, 0x01, 0x00, 0x02, 0x05, 0x05, 0x00, 0x03, 0x07, 0x01, 0x01
        /*0010*/ 	.byte	0x02, 0x03, 0x00, 0x00, 0x02, 0x06, 0x01, 0x00, 0x04, 0x0b, 0x08, 0x00, 0x09, 0x00, 0x00, 0x00
        /*0020*/ 	.byte	0x00, 0x00, 0x00, 0x00


//--------------------- .nv.info._Z12dConvolucionPiS_S_ii --------------------------
	.section	.nv.info._Z12dConvolucionPiS_S_ii,"",@"SHT_CUDA_INFO"
	.sectionflags	@""
	.align	4


	//----- nvinfo : EIATTR_CUDA_API_VERSION
	.align		4
        /*0000*/ 	.byte	0x04, 0x37
        /*0002*/ 	.short	(.L_7 - .L_6)
.L_6:
        /*0004*/ 	.word	0x00000082


	//----- nvinfo : EIATTR_KPARAM_INFO
	.align		4
.L_7:
        /*0008*/ 	.byte	0x04, 0x17
        /*000a*/ 	.short	(.L_9 - .L_8)
.L_8:
        /*000c*/ 	.word	0x00000000
        /*0010*/ 	.short	0x0004
        /*0012*/ 	.short	0x001c
        /*0014*/ 	.byte	0x00, 0xf0, 0x11, 0x00


	//----- nvinfo : EIATTR_KPARAM_INFO
	.align		4
.L_9:
        /*0018*/ 	.byte	0x04, 0x17
        /*001a*/ 	.short	(.L_11 - .L_10)
.L_10:
        /*001c*/ 	.word	0x00000000
        /*0020*/ 	.short	0x0003
        /*0022*/ 	.short	0x0018
        /*0024*/ 	.byte	0x00, 0xf0, 0x11, 0x00


	//----- nvinfo : EIATTR_KPARAM_INFO
	.align		4
.L_11:
        /*0028*/ 	.byte	0x04, 0x17
        /*002a*/ 	.short	(.L_13 - .L_12)
.L_12:
        /*002c*/ 	.word	0x00000000
        /*0030*/ 	.short	0x0002
        /*0032*/ 	.short	0x0010
        /*0034*/ 	.byte	0x00, 0xf5, 0x21, 0x00


	//----- nvinfo : EIATTR_KPARAM_INFO
	.align		4
.L_13:
        /*0038*/ 	.byte	0x04, 0x17
        /*003a*/ 	.short	(.L_15 - .L_14)
.L_14:
        /*003c*/ 	.word	0x00000000
        /*0040*/ 	.short	0x0001
        /*0042*/ 	.short	0x0008
        /*0044*/ 	.byte	0x00, 0xf5, 0x21, 0x00


	//----- nvinfo : EIATTR_KPARAM_INFO
	.align		4
.L_15:
        /*0048*/ 	.byte	0x04, 0x17
        /*004a*/ 	.short	(.L_17 - .L_16)
.L_16:
        /*004c*/ 	.word	0x00000000
        /*0050*/ 	.short	0x0000
        /*0052*/ 	.short	0x0000
        /*0054*/ 	.byte	0x00, 0xf5, 0x21, 0x00


	//----- nvinfo : EIATTR_SPARSE_MMA_MASK
	.align		4
.L_17:
        /*0058*/ 	.byte	0x03, 0x50
        /*005a*/ 	.short	0x0000


	//----- nvinfo : EIATTR_MAXREG_COUNT
	.align		4
        /*005c*/ 	.byte	0x03, 0x1b
        /*005e*/ 	.short	0x00ff


	//----- nvinfo : EIATTR_MERCURY_ISA_VERSION
	.align		4
        /*0060*/ 	.byte	0x03, 0x5f
        /*0062*/ 	.short	0x0101


	//----- nvinfo : EIATTR_VRC_CTA_INIT_COUNT
	.align		4
        /*0064*/ 	.byte	0x02, 0x4a
	.zero		1
	.zero		1


	//----- nvinfo : EIATTR_EXIT_INSTR_OFFSETS
	.align		4
        /*0068*/ 	.byte	0x04, 0x1c
        /*006a*/ 	.short	(.L_19 - .L_18)


	//   ....[0]....
.L_18:
        /*006c*/ 	.word	0x000018b0


	//----- nvinfo : EIATTR_CRS_STACK_SIZE
	.align		4
.L_19:
        /*0070*/ 	.byte	0x04, 0x1e
        /*0072*/ 	.short	(.L_21 - .L_20)
.L_20:
        /*0074*/ 	.word	0x00000000


	//----- nvinfo : EIATTR_CBANK_PARAM_SIZE
	.align		4
.L_21:
        /*0078*/ 	.byte	0x03, 0x19
        /*007a*/ 	.short	0x0020


	//----- nvinfo : EIATTR_PARAM_CBANK
	.align		4
        /*007c*/ 	.byte	0x04, 0x0a
        /*007e*/ 	.short	(.L_23 - .L_22)
	.align		4
.L_22:
        /*0080*/ 	.word	index@(.nv.constant0._Z12dConvolucionPiS_S_ii)
        /*0084*/ 	.short	0x0380
        /*0086*/ 	.short	0x0020


	//----- nvinfo : EIATTR_SW_WAR
	.align		4
.L_23:
        /*0088*/ 	.byte	0x04, 0x36
        /*008a*/ 	.short	(.L_25 - .L_24)
.L_24:
        /*008c*/ 	.word	0x00000008
.L_25:


//--------------------- .nv.callgraph             --------------------------
	.section	.nv.callgraph,"",@"SHT_CUDA_CALLGRAPH"
	.align	4
	.sectionentsize	8
	.align		4
        /*0000*/ 	.word	0x00000000
	.align		4
        /*0004*/ 	.word	0xffffffff
	.align		4
        /*0008*/ 	.word	0x00000000
	.align		4
        /*000c*/ 	.word	0xfffffffe
	.align		4
        /*0010*/ 	.word	0x00000000
	.align		4
        /*0014*/ 	.word	0xfffffffd
	.align		4
        /*0018*/ 	.word	0x00000000
	.align		4
        /*001c*/ 	.word	0xfffffffc


//--------------------- .text._Z12dConvolucionPiS_S_ii --------------------------
	.section	.text._Z12dConvolucionPiS_S_ii,"ax",@progbits
	.align	128
        .global         _Z12dConvolucionPiS_S_ii
        .type           _Z12dConvolucionPiS_S_ii,@function
        .size           _Z12dConvolucionPiS_S_ii,(.L_x_11 - _Z12dConvolucionPiS_S_ii)
        .other          _Z12dConvolucionPiS_S_ii,@"STO_CUDA_ENTRY STV_DEFAULT"
_Z12dConvolucionPiS_S_ii:
.text._Z12dConvolucionPiS_S_ii:
[----:B------:R-:W-:Y:S01]  /*0000*/  LDC R1, c[0x0][0x37c] ;  /* 0x0000df00ff017b82 */ /* 0x000fe20000000800 */
[----:B------:R-:W0:Y:S07]  /*0010*/  S2R R0, SR_TID.Y ;  /* 0x0000000000007919 */ /* 0x000e2e0000002200 */
[----:B------:R-:W0:Y:S01]  /*0020*/  S2UR UR4, SR_CTAID.Y ;  /* 0x00000000000479c3 */ /* 0x000e220000002600 */
[----:B------:R-:W1:Y:S01]  /*0030*/  LDCU.64 UR8, c[0x0][0x358] ;  /* 0x00006b00ff0877ac */ /* 0x000e620008000a00 */
[----:B------:R-:W-:Y:S01]  /*0040*/  BSSY.RECONVERGENT B0, `(.L_x_0) ;  /* 0x0000171000007945 */ /* 0x000fe20003800200 */
[----:B------:R-:W2:Y:S05]  /*0050*/  S2R R2, SR_TID.X ;  /* 0x0000000000027919 */ /* 0x000eaa0000002100 */
[----:B------:R-:W0:Y:S08]  /*0060*/  LDC R3, c[0x0][0x364] ;  /* 0x0000d900ff037b82 */ /* 0x000e300000000800 */
[----:B------:R-:W2:Y:S08]  /*0070*/  S2UR UR5, SR_CTAID.X ;  /* 0x00000000000579c3 */ /* 0x000eb00000002500 */
[----:B------:R-:W2:Y:S08]  /*0080*/  LDC R5, c[0x0][0x360] ;  /* 0x0000d800ff057b82 */ /* 0x000eb00000000800 */
[----:B------:R-:W3:Y:S01]  /*0090*/  LDC R4, c[0x0][0x39c] ;  /* 0x0000e700ff047b82 */ /* 0x000ee20000000800 */
[----:B0-----:R-:W-:-:S05]  /*00a0*/  IMAD R3, R3, UR4, R0 ;  /* 0x0000000403037c24 */ /* 0x001fca000f8e0200 */
[----:B------:R-:W-:Y:S01]  /*00b0*/  ISETP.NE.AND P0, PT, R3, RZ, PT ;  /* 0x000000ff0300720c */ /* 0x000fe20003f05270 */
[----:B--2---:R-:W-:Y:S02]  /*00c0*/  IMAD R5, R5, UR5, R2 ;  /* 0x0000000505057c24 */ /* 0x004fe4000f8e0202 */
[----:B---3--:R-:W-:-:S04]  /*00d0*/  IMAD R9, R3, R4, RZ ;  /* 0x0000000403097224 */ /* 0x008fc800078e02ff */
[----:B------:R-:W-:-:S06]  /*00e0*/  IMAD.IADD R2, R5, 0x1, R9 ;  /* 0x0000000105027824 */ /* 0x000fcc00078e0209 */
[----:B-1----:R-:W-:Y:S05]  /*00f0*/  @P0 BRA `(.L_x_1) ;  /* 0x00000004007c0947 */ /* 0x002fea0003800000 */
[----:B------:R-:W-:-:S13]  /*0100*/  ISETP.NE.AND P0, PT, R5, RZ, PT ;  /* 0x000000ff0500720c */ /* 0x000fda0003f05270 */
[----:B------:R-:W-:Y:S05]  /*0110*/  @P0 BRA `(.L_x_2) ;  /* 0x0000000000700947 */ /* 0x000fea0003800000 */
[----:B------:R-:W0:Y:S01]  /*0120*/  LDC.64 R6, c[0x0][0x380] ;  /* 0x0000e000ff067b82 */ /* 0x000e220000000a00 */
[----:B------:R-:W1:Y:S01]  /*0130*/  LDCU.64 UR6, c[0x0][0x380] ;  /* 0x00007000ff0677ac */ /* 0x000e620008000a00 */
[----:B------:R-:W2:Y:S06]  /*0140*/  LDCU.64 UR4, c[0x0][0x390] ;  /* 0x00007200ff0477ac */ /* 0x000eac0008000a00 */
[----:B------:R-:W3:Y:S01]  /*0150*/  LDC.64 R8, c[0x0][0x390] ;  /* 0x0000e400ff087b82 */ /* 0x000ee20000000a00 */
[----:B0-----:R-:W4:Y:S04]  /*0160*/  LDG.E R6, desc[UR8][R6.64] ;  /* 0x0000000806067981 */ /* 0x001f28000c1e1900 */
[----:B---3--:R-:W4:Y:S01]  /*0170*/  LDG.E R9, desc[UR8][R8.64+0x10] ;  /* 0x0000100808097981 */ /* 0x008f22000c1e1900 */
[----:B-1----:R-:W-:Y:S01]  /*0180*/  UIADD3 UR6, UP0, UPT, UR6, 0x4, URZ ;  /* 0x0000000406067890 */ /* 0x002fe2000ff1e0ff */
[----:B------:R-:W-:Y:S01]  /*0190*/  SHF.R.S32.HI R5, RZ, 0x1f, R4 ;  /* 0x0000001fff057819 */ /* 0x000fe20000011404 */
[----:B--2---:R-:W-:Y:S01]  /*01a0*/  UIADD3 UR10, UP1, UPT, UR4, 0x1c, URZ ;  /* 0x0000001c040a7890 */ /* 0x004fe2000ff3e0ff */
[----:B------:R-:W-:Y:S01]  /*01b0*/  IMAD.MOV.U32 R3, RZ, RZ, RZ ;  /* 0x000000ffff037224 */ /* 0x000fe200078e00ff */
[----:B------:R-:W-:-:S02]  /*01c0*/  UIADD3.X UR7, UPT, UPT, URZ, UR7, URZ, UP0, !UPT ;  /* 0x00000007ff077290 */ /* 0x000fc400087fe4ff */
[----:B------:R-:W-:Y:S01]  /*01d0*/  UIADD3 UR12, UP0, UPT, UR4, 0x14, URZ ;  /* 0x00000014040c7890 */ /* 0x000fe2000ff1e0ff */
[----:B------:R-:W-:Y:S01]  /*01e0*/  MOV R0, UR6 ;  /* 0x0000000600007c02 */ /* 0x000fe20008000f00 */
[----:B------:R-:W-:Y:S01]  /*01f0*/  UIADD3 UR4, UP2, UPT, UR4, 0x20, URZ ;  /* 0x0000002004047890 */ /* 0x000fe2000ff5e0ff */
[----:B------:R-:W-:Y:S01]  /*0200*/  IMAD.U32 R14, RZ, RZ, UR10 ;  /* 0x0000000aff0e7e24 */ /* 0x000fe2000f8e00ff */
[----:B------:R-:W-:Y:S01]  /*0210*/  UIADD3.X UR13, UPT, UPT, URZ, UR5, URZ, UP0, !UPT ;  /* 0x00000005ff0d7290 */ /* 0x000fe200087fe4ff */
[----:B------:R-:W-:Y:S01]  /*0220*/  MOV R13, UR7 ;  /* 0x00000007000d7c02 */ /* 0x000fe20008000f00 */
[----:B------:R-:W-:Y:S01]  /*0230*/  UIADD3.X UR11, UPT, UPT, URZ, UR5, URZ, UP1, !UPT ;  /* 0x00000005ff0b7290 */ /* 0x000fe20008ffe4ff */
[----:B------:R-:W-:Y:S01]  /*0240*/  IMAD.U32 R16, RZ, RZ, UR12 ;  /* 0x0000000cff107e24 */ /* 0x000fe2000f8e00ff */
[----:B------:R-:W-:Y:S01]  /*0250*/  UIADD3.X UR5, UPT, UPT, URZ, UR5, URZ, UP2, !UPT ;  /* 0x00000005ff057290 */ /* 0x000fe200097fe4ff */
[----:B------:R-:W-:-:S03]  /*0260*/  IMAD.U32 R12, RZ, RZ, UR4 ;  /* 0x00000004ff0c7e24 */ /* 0x000fc6000f8e00ff */
[----:B------:R-:W-:Y:S02]  /*0270*/  IMAD.U32 R15, RZ, RZ, UR11 ;  /* 0x0000000bff0f7e24 */ /* 0x000fe4000f8e00ff */
[----:B------:R-:W-:Y:S02]  /*0280*/  IMAD.U32 R11, RZ, RZ, UR5 ;  /* 0x00000005ff0b7e24 */ /* 0x000fe4000f8e00ff */
[----:B----4-:R-:W-:Y:S02]  /*0290*/  IMAD R10, R6, R9, RZ ;  /* 0x00000009060a7224 */ /* 0x010fe400078e02ff */
[----:B------:R-:W-:Y:S02]  /*02a0*/  VIADD R6, R4, 0x1 ;  /* 0x0000000104067836 */ /* 0x000fe40000000000 */
[----:B------:R-:W-:-:S03]  /*02b0*/  IMAD.U32 R9, RZ, RZ, UR13 ;  /* 0x0000000dff097e24 */ /* 0x000fc6000f8e00ff */
[----:B------:R-:W-:Y:S01]  /*02c0*/  SHF.R.S32.HI R7, RZ, 0x1f, R6 ;  /* 0x0000001fff077819 */ /* 0x000fe20000011406 */
[----:B------:R-:W-:Y:S06]  /*02d0*/  BRA `(.L_x_3) ;  /* 0x00000014001c7947 */ /* 0x000fec0003800000 */
.L_x_2:
[----:B------:R-:W-:-:S04]  /*02e0*/  IADD3 R0, PT, PT, R4, -0x1, RZ ;  /* 0xffffffff04007810 */ /* 0x000fc80007ffe0ff */
[----:B------:R-:W-:-:S13]  /*02f0*/  ISETP.NE.AND P0, PT, R5, R0, PT ;  /* 0x000000000500720c */ /* 0x000fda0003f05270 */
[----:B------:R-:W-:Y:S05]  /*0300*/  @P0 BRA `(.L_x_4) ;  /* 0x00000000006c0947 */ /* 0x000fea0003800000 */
[----:B------:R-:W0:Y:S01]  /*0310*/  LDC.64 R6, c[0x0][0x380] ;  /* 0x0000e000ff067b82 */ /* 0x000e220000000a00 */
[----:B------:R-:W1:Y:S07]  /*0320*/  LDCU.64 UR4, c[0x0][0x390] ;  /* 0x00007200ff0477ac */ /* 0x000e6e0008000a00 */
[----:B------:R-:W2:Y:S01]  /*0330*/  LDC.64 R8, c[0x0][0x390] ;  /* 0x0000e400ff087b82 */ /* 0x000ea20000000a00 */
[----:B0-----:R-:W-:-:S05]  /*0340*/  IMAD.WIDE R6, R5, 0x4, R6 ;  /* 0x0000000405067825 */ /* 0x001fca00078e0206 */
[----:B------:R0:W3:Y:S04]  /*0350*/  LDG.E R10, desc[UR8][R6.64+-0x4] ;  /* 0xfffffc08060a7981 */ /* 0x0000e8000c1e1900 */
[----:B--2---:R-:W3:Y:S01]  /*0360*/  LDG.E R9, desc[UR8][R8.64+0xc] ;  /* 0x00000c0808097981 */ /* 0x004ee2000c1e1900 */
[----:B-1----:R-:W-:Y:S02]  /*0370*/  UIADD3 UR10, UP0, UPT, UR4, 0x10, URZ ;  /* 0x00000010040a7890 */ /* 0x002fe4000ff1e0ff */
[----:B------:R-:W-:Y:S02]  /*0380*/  UIADD3 UR6, UP1, UPT, UR4, 0x18, URZ ;  /* 0x0000001804067890 */ /* 0x000fe4000ff3e0ff */
[----:B------:R-:W-:Y:S01]  /*0390*/  UIADD3 UR4, UP2, UPT, UR4, 0x1c, URZ ;  /* 0x0000001c04047890 */ /* 0x000fe2000ff5e0ff */
[----:B------:R-:W-:Y:S01]  /*03a0*/  IMAD.MOV.U32 R0, RZ, RZ, R6 ;  /* 0x000000ffff007224 */ /* 0x000fe200078e0006 */
[----:B------:R-:W-:-:S02]  /*03b0*/  UIADD3.X UR11, UPT, UPT, URZ, UR5, URZ, UP0, !UPT ;  /* 0x00000005ff0b7290 */ /* 0x000fc400087fe4ff */
[----:B------:R-:W-:Y:S01]  /*03c0*/  UIADD3.X UR7, UPT, UPT, URZ, UR5, URZ, UP1, !UPT ;  /* 0x00000005ff077290 */ /* 0x000fe20008ffe4ff */
[C---:B0-----:R-:W-:Y:S01]  /*03d0*/  IMAD.IADD R6, R5.reuse, 0x1, R4 ;  /* 0x0000000105067824 */ /* 0x041fe200078e0204 */
[----:B------:R-:W-:Y:S01]  /*03e0*/  UIADD3.X UR5, UPT, UPT, URZ, UR5, URZ, UP2, !UPT ;  /* 0x00000005ff057290 */ /* 0x000fe200097fe4ff */
[----:B------:R-:W-:Y:S01]  /*03f0*/  IADD3 R4, PT, PT, R5, R5, RZ ;  /* 0x0000000505047210 */ /* 0x000fe20007ffe0ff */
[----:B------:R-:W-:Y:S01]  /*0400*/  IMAD.MOV.U32 R13, RZ, RZ, R7 ;  /* 0x000000ffff0d7224 */ /* 0x000fe200078e0007 */
[----:B------:R-:W-:Y:S01]  /*0410*/  SHF.R.S32.HI R3, RZ, 0x1f, R2 ;  /* 0x0000001fff037819 */ /* 0x000fe20000011402 */
[----:B------:R-:W-:Y:S01]  /*0420*/  IMAD.U32 R16, RZ, RZ, UR10 ;  /* 0x0000000aff107e24 */ /* 0x000fe2000f8e00ff */
[----:B------:R-:W-:Y:S01]  /*0430*/  SHF.R.S32.HI R5, RZ, 0x1f, R4 ;  /* 0x0000001fff057819 */ /* 0x000fe20000011404 */
[----:B------:R-:W-:Y:S01]  /*0440*/  IMAD.U32 R14, RZ, RZ, UR6 ;  /* 0x00000006ff0e7e24 */ /* 0x000fe2000f8e00ff */
[----:B------:R-:W-:Y:S01]  /*0450*/  SHF.R.S32.HI R7, RZ, 0x1f, R6 ;  /* 0x0000001fff077819 */ /* 0x000fe20000011406 */
[----:B------:R-:W-:-:S02]  /*0460*/  IMAD.U32 R12, RZ, RZ, UR4 ;  /* 0x00000004ff0c7e24 */ /* 0x000fc4000f8e00ff */
[----:B------:R-:W-:Y:S02]  /*0470*/  IMAD.U32 R15, RZ, RZ, UR7 ;  /* 0x00000007ff0f7e24 */ /* 0x000fe4000f8e00ff */
[----:B------:R-:W-:Y:S02]  /*0480*/  IMAD.U32 R11, RZ, RZ, UR5 ;  /* 0x00000005ff0b7e24 */ /* 0x000fe4000f8e00ff */
[----:B---3--:R-:W-:Y:S01]  /*0490*/  IMAD R10, R10, R9, RZ ;  /* 0x000000090a0a7224 */ /* 0x008fe200078e02ff */
[----:B------:R-:W-:Y:S01]  /*04a0*/  MOV R9, UR11 ;  /* 0x0000000b00097c02 */ /* 0x000fe20008000f00 */
[----:B------:R-:W-:Y:S06]  /*04b0*/  BRA `(.L_x_3) ;  /* 0x0000001000a47947 */ /* 0x000fec0003800000 */
.L_x_4:
[----:B------:R-:W0:Y:S01]  /*04c0*/  LDC.64 R6, c[0x0][0x380] ;  /* 0x0000e000ff067b82 */ /* 0x000e220000000a00 */
[----:B------:R-:W1:Y:S07]  /*04d0*/  LDCU.64 UR4, c[0x0][0x390] ;  /* 0x00007200ff0477ac */ /* 0x000e6e0008000a00 */
[----:B------:R-:W2:Y:S01]  /*04e0*/  LDC.64 R8, c[0x0][0x390] ;  /* 0x0000e400ff087b82 */ /* 0x000ea20000000a00 */
[----:B0-----:R-:W-:-:S05]  /*04f0*/  IMAD.WIDE R6, R5, 0x4, R6 ;  /* 0x0000000405067825 */ /* 0x001fca00078e0206 */
[----:B------:R-:W3:Y:S04]  /*0500*/  LDG.E R0, desc[UR8][R6.64+-0x4] ;  /* 0xfffffc0806007981 */ /* 0x000ee8000c1e1900 */
[----:B--2---:R-:W3:Y:S04]  /*0510*/  LDG.E R15, desc[UR8][R8.64+0xc] ;  /* 0x00000c08080f7981 */ /* 0x004ee8000c1e1900 */
[----:B------:R-:W2:Y:S04]  /*0520*/  LDG.E R16, desc[UR8][R8.64+0x10] ;  /* 0x0000100808107981 */ /* 0x000ea8000c1e1900 */
[----:B------:R-:W2:Y:S04]  /*0530*/  LDG.E R3, desc[UR8][R6.64] ;  /* 0x0000000806037981 */ /* 0x000ea8000c1e1900 */
[----:B------:R-:W4:Y:S04]  /*0540*/  LDG.E R14, desc[UR8][R8.64+0x14] ;  /* 0x00001408080e7981 */ /* 0x000f28000c1e1900 */
[----:B------:R0:W4:Y:S01]  /*0550*/  LDG.E R11, desc[UR8][R6.64+0x4] ;  /* 0x00000408060b7981 */ /* 0x000122000c1e1900 */
[----:B------:R-:W-:-:S04]  /*0560*/  IADD3 R12, P0, PT, R6, -0x4, RZ ;  /* 0xfffffffc060c7810 */ /* 0x000fc80007f1e0ff */
[----:B------:R-:W-:Y:S01]  /*0570*/  IADD3.X R13, PT, PT, R7, -0x1, RZ, P0, !PT ;  /* 0xffffffff070d7810 */ /* 0x000fe200007fe4ff */
[----:B-1----:R-:W-:Y:S02]  /*0580*/  UIADD3 UR6, UP0, UPT, UR4, 0x18, URZ ;  /* 0x0000001804067890 */ /* 0x002fe4000ff1e0ff */
[----:B------:R-:W-:Y:S01]  /*0590*/  UIADD3 UR10, UP1, UPT, UR4, 0x1c, URZ ;  /* 0x0000001c040a7890 */ /* 0x000fe2000ff3e0ff */
[----:B------:R-:W-:Y:S01]  /*05a0*/  IMAD.WIDE R12, R4, 0x4, R12 ;  /* 0x00000004040c7825 */ /* 0x000fe200078e020c */
[----:B------:R-:W-:-:S03]  /*05b0*/  UIADD3 UR4, UP2, UPT, UR4, 0x20, URZ ;  /* 0x0000002004047890 */ /* 0x000fc6000ff5e0ff */
[----:B------:R-:W-:Y:S01]  /*05c0*/  IMAD.IADD R4, R5, 0x1, R4 ;  /* 0x0000000105047824 */ /* 0x000fe200078e0204 */
[----:B------:R-:W-:Y:S02]  /*05d0*/  UIADD3.X UR7, UPT, UPT, URZ, UR5, URZ, UP0, !UPT ;  /* 0x00000005ff077290 */ /* 0x000fe400087fe4ff */
[----:B------:R-:W-:Y:S01]  /*05e0*/  UIADD3.X UR11, UPT, UPT, URZ, UR5, URZ, UP1, !UPT ;  /* 0x00000005ff0b7290 */ /* 0x000fe20008ffe4ff */
[----:B0-----:R-:W-:Y:S01]  /*05f0*/  VIADD R6, R4, 0x1 ;  /* 0x0000000104067836 */ /* 0x001fe20000000000 */
[----:B------:R-:W-:Y:S01]  /*0600*/  UIADD3.X UR5, UPT, UPT, URZ, UR5, URZ, UP2, !UPT ;  /* 0x00000005ff057290 */ /* 0x000fe200097fe4ff */
[----:B------:R-:W-:Y:S01]  /*0610*/  SHF.R.S32.HI R5, RZ, 0x1f, R4 ;  /* 0x0000001fff057819 */ /* 0x000fe20000011404 */
[----:B------:R-:W-:Y:S02]  /*0620*/  IMAD.U32 R9, RZ, RZ, UR7 ;  /* 0x00000007ff097e24 */ /* 0x000fe4000f8e00ff */
[----:B------:R-:W-:Y:S01]  /*0630*/  SHF.R.S32.HI R7, RZ, 0x1f, R6 ;  /* 0x0000001fff077819 */ /* 0x000fe20000011406 */
[----:B---3--:R-:W-:Y:S01]  /*0640*/  IMAD R10, R0, R15, RZ ;  /* 0x0000000f000a7224 */ /* 0x008fe200078e02ff */
[----:B------:R-:W-:Y:S01]  /*0650*/  MOV R0, R12 ;  /* 0x0000000c00007202 */ /* 0x000fe20000000f00 */
[----:B------:R-:W-:Y:S01]  /*0660*/  IMAD.U32 R15, RZ, RZ, UR11 ;  /* 0x0000000bff0f7e24 */ /* 0x000fe2000f8e00ff */
[----:B------:R-:W-:Y:S01]  /*0670*/  MOV R12, UR4 ;  /* 0x00000004000c7c02 */ /* 0x000fe20008000f00 */
[----:B--2---:R-:W-:Y:S01]  /*0680*/  IMAD R10, R16, R3, R10 ;  /* 0x00000003100a7224 */ /* 0x004fe200078e020a */
[----:B------:R-:W-:Y:S01]  /*0690*/  SHF.R.S32.HI R3, RZ, 0x1f, R2 ;  /* 0x0000001fff037819 */ /* 0x000fe20000011402 */
[----:B------:R-:W-:-:S02]  /*06a0*/  IMAD.U32 R16, RZ, RZ, UR6 ;  /* 0x00000006ff107e24 */ /* 0x000fc4000f8e00ff */
[----:B----4-:R-:W-:Y:S01]  /*06b0*/  IMAD R10, R11, R14, R10 ;  /* 0x0000000e0b0a7224 */ /* 0x010fe200078e020a */
[----:B------:R-:W-:Y:S01]  /*06c0*/  MOV R11, UR5 ;  /* 0x00000005000b7c02 */ /* 0x000fe20008000f00 */
[----:B------:R-:W-:Y:S01]  /*06d0*/  IMAD.U32 R14, RZ, RZ, UR10 ;  /* 0x0000000aff0e7e24 */ /* 0x000fe2000f8e00ff */
[----:B------:R-:W-:Y:S06]  /*06e0*/  BRA `(.L_x_3) ;  /* 0x0000001000187947 */ /* 0x000fec0003800000 */
.L_x_1:
[----:B------:R-:W0:Y:S02]  /*06f0*/  LDCU UR4, c[0x0][0x398] ;  /* 0x00007300ff0477ac */ /* 0x000e240008000800 */
[----:B0-----:R-:W-:-:S06]  /*0700*/  UIADD3 UR4, UPT, UPT, UR4, -0x1, URZ ;  /* 0xffffffff04047890 */ /* 0x001fcc000fffe0ff */
[----:B------:R-:W-:-:S13]  /*0710*/  ISETP.NE.AND P0, PT, R3, UR4, PT ;  /* 0x0000000403007c0c */ /* 0x000fda000bf05270 */
[----:B------:R-:W-:Y:S05]  /*0720*/  @P0 BRA `(.L_x_5) ;  /* 0x0000000400c00947 */ /* 0x000fea0003800000 */
[----:B------:R-:W-:-:S13]  /*0730*/  ISETP.NE.AND P0, PT, R5, RZ, PT ;  /* 0x000000ff0500720c */ /* 0x000fda0003f05270 */
[----:B------:R-:W-:Y:S05]  /*0740*/  @P0 BRA `(.L_x_6) ;  /* 0x0000000000700947 */ /* 0x000fea0003800000 */
[----:B------:R-:W0:Y:S01]  /*0750*/  LDC.64 R6, c[0x0][0x380] ;  /* 0x0000e000ff067b82 */ /* 0x000e220000000a00 */
[----:B------:R-:W-:Y:S01]  /*0760*/  IMAD.IADD R3, R9, 0x1, -R4 ;  /* 0x0000000109037824 */ /* 0x000fe200078e0a04 */
[----:B------:R-:W1:Y:S06]  /*0770*/  LDCU.64 UR4, c[0x0][0x390] ;  /* 0x00007200ff0477ac */ /* 0x000e6c0008000a00 */
[----:B------:R-:W2:Y:S01]  /*0780*/  LDC.64 R14, c[0x0][0x390] ;  /* 0x0000e400ff0e7b82 */ /* 0x000ea20000000a00 */
[----:B0-----:R-:W-:-:S05]  /*0790*/  IMAD.WIDE R6, R3, 0x4, R6 ;  /* 0x0000000403067825 */ /* 0x001fca00078e0206 */
[----:B------:R0:W3:Y:S04]  /*07a0*/  LDG.E R10, desc[UR8][R6.64] ;  /* 0x00000008060a7981 */ /* 0x0000e8000c1e1900 */
[----:B--2---:R2:W3:Y:S01]  /*07b0*/  LDG.E R15, desc[UR8][R14.64+0x4] ;  /* 0x000004080e0f7981 */ /* 0x0044e2000c1e1900 */
[----:B-1----:R-:W-:Y:S02]  /*07c0*/  UIADD3 UR6, UP0, UPT, UR4, 0x8, URZ ;  /* 0x0000000804067890 */ /* 0x002fe4000ff1e0ff */
[----:B------:R-:W-:Y:S02]  /*07d0*/  UIADD3 UR10, UP1, UPT, UR4, 0x10, URZ ;  /* 0x00000010040a7890 */ /* 0x000fe4000ff3e0ff */
[----:B------:R-:W-:Y:S01]  /*07e0*/  UIADD3 UR4, UP2, UPT, UR4, 0x14, URZ ;  /* 0x0000001404047890 */ /* 0x000fe2000ff5e0ff */
[----:B------:R-:W-:Y:S01]  /*07f0*/  IADD3 R0, P0, PT, R6, 0x4, RZ ;  /* 0x0000000406007810 */ /* 0x000fe20007f1e0ff */
[----:B------:R-:W-:-:S02]  /*0800*/  UIADD3.X UR7, UPT, UPT, URZ, UR5, URZ, UP0, !UPT ;  /* 0x00000005ff077290 */ /* 0x000fc400087fe4ff */
[----:B------:R-:W-:Y:S02]  /*0810*/  UIADD3.X UR11, UPT, UPT, URZ, UR5, URZ, UP1, !UPT ;  /* 0x00000005ff0b7290 */ /* 0x000fe40008ffe4ff */
[----:B------:R-:W-:Y:S01]  /*0820*/  UIADD3.X UR5, UPT, UPT, URZ, UR5, URZ, UP2, !UPT ;  /* 0x00000005ff057290 */ /* 0x000fe200097fe4ff */
[----:B0-----:R-:W-:Y:S01]  /*0830*/  IADD3 R6, PT, PT, R9, 0x1, RZ ;  /* 0x0000000109067810 */ /* 0x001fe20007ffe0ff */
[----:B------:R-:W-:Y:S01]  /*0840*/  IMAD.X R13, RZ, RZ, R7, P0 ;  /* 0x000000ffff0d7224 */ /* 0x000fe200000e0607 */
[--C-:B------:R-:W-:Y:S01]  /*0850*/  SHF.R.S32.HI R5, RZ, 0x1f, R9.reuse ;  /* 0x0000001fff057819 */ /* 0x100fe20000011409 */
[----:B------:R-:W-:Y:S01]  /*0860*/  IMAD.MOV.U32 R4, RZ, RZ, R9 ;  /* 0x000000ffff047224 */ /* 0x000fe200078e0009 */
[----:B------:R-:W-:Y:S01]  /*0870*/  SHF.R.S32.HI R3, RZ, 0x1f, R2 ;  /* 0x0000001fff037819 */ /* 0x000fe20000011402 */
[----:B------:R-:W-:Y:S01]  /*0880*/  IMAD.U32 R16, RZ, RZ, UR6 ;  /* 0x00000006ff107e24 */ /* 0x000fe2000f8e00ff */
[----:B------:R-:W-:Y:S01]  /*0890*/  SHF.R.S32.HI R7, RZ, 0x1f, R6 ;  /* 0x0000001fff077819 */ /* 0x000fe20000011406 */
[----:B------:R-:W-:Y:S01]  /*08a0*/  IMAD.U32 R12, RZ, RZ, UR4 ;  /* 0x00000004ff0c7e24 */ /* 0x000fe2000f8e00ff */
[----:B--2---:R-:W-:Y:S01]  /*08b0*/  MOV R14, UR10 ;  /* 0x0000000a000e7c02 */ /* 0x004fe20008000f00 */
[----:B------:R-:W-:-:S02]  /*08c0*/  IMAD.U32 R9, RZ, RZ, UR7 ;  /* 0x00000007ff097e24 */ /* 0x000fc4000f8e00ff */
[----:B------:R-:W-:Y:S02]  /*08d0*/  IMAD.U32 R11, RZ, RZ, UR5 ;  /* 0x00000005ff0b7e24 */ /* 0x000fe4000f8e00ff */
[----:B---3--:R-:W-:Y:S01]  /*08e0*/  IMAD R10, R10, R15, RZ ;  /* 0x0000000f0a0a7224 */ /* 0x008fe200078e02ff */
[----:B------:R-:W-:Y:S01]  /*08f0*/  MOV R15, UR11 ;  /* 0x0000000b000f7c02 */ /* 0x000fe20008000f00 */
[----:B------:R-:W-:Y:S06]  /*0900*/  BRA `(.L_x_3) ;  /* 0x0000000c00907947 */ /* 0x000fec0003800000 */
.L_x_6:
[----:B------:R-:W-:-:S05]  /*0910*/  VIADD R0, R4, 0xffffffff ;  /* 0xffffffff04007836 */ /* 0x000fca0000000000 */
[----:B------:R-:W-:-:S13]  /*0920*/  ISETP.NE.AND P0, PT, R5, R0, PT ;  /* 0x000000000500720c */ /* 0x000fda0003f05270 */
[----:B------:R-:W-:Y:S05]  /*0930*/  @P0 BRA `(.L_x_7) ;  /* 0x0000000000880947 */ /* 0x000fea0003800000 */
[----:B------:R-:W0:Y:S01]  /*0940*/  LDCU.64 UR4, c[0x0][0x380] ;  /* 0x00007000ff0477ac */ /* 0x000e220008000a00 */
[----:B------:R-:W1:Y:S01]  /*0950*/  LDC.64 R14, c[0x0][0x390] ;  /* 0x0000e400ff0e7b82 */ /* 0x000e620000000a00 */
[----:B------:R-:W-:Y:S02]  /*0960*/  IADD3 R4, PT, PT, R9, -R4, RZ ;  /* 0x8000000409047210 */ /* 0x000fe40007ffe0ff */
[----:B------:R-:W-:Y:S02]  /*0970*/  SHF.R.S32.HI R0, RZ, 0x1f, R5 ;  /* 0x0000001fff007819 */ /* 0x000fe40000011405 */
[----:B------:R-:W-:-:S03]  /*0980*/  IADD3 R3, P0, PT, R5, R4, RZ ;  /* 0x0000000405037210 */ /* 0x000fc60007f1e0ff */
[----:B------:R-:W2:Y:S01]  /*0990*/  LDC.64 R12, c[0x0][0x380] ;  /* 0x0000e000ff0c7b82 */ /* 0x000ea20000000a00 */
[----:B------:R-:W-:Y:S02]  /*09a0*/  LEA.HI.X.SX32 R0, R4, R0, 0x1, P0 ;  /* 0x0000000004007211 */ /* 0x000fe400000f0eff */
[----:B0-----:R-:W-:-:S04]  /*09b0*/  LEA R6, P0, R3, UR4, 0x2 ;  /* 0x0000000403067c11 */ /* 0x001fc8000f8010ff */
[----:B------:R-:W-:Y:S01]  /*09c0*/  LEA.HI.X R7, R3, UR5, R0, 0x2, P0 ;  /* 0x0000000503077c11 */ /* 0x000fe200080f1400 */
[----:B------:R-:W0:Y:S01]  /*09d0*/  LDCU.64 UR4, c[0x0][0x390] ;  /* 0x00007200ff0477ac */ /* 0x000e220008000a00 */
[----:B-1----:R-:W3:Y:S04]  /*09e0*/  LDG.E R15, desc[UR8][R14.64] ;  /* 0x000000080e0f7981 */ /* 0x002ee8000c1e1900 */
[----:B------:R1:W3:Y:S01]  /*09f0*/  LDG.E R6, desc[UR8][R6.64+-0x4] ;  /* 0xfffffc0806067981 */ /* 0x0002e2000c1e1900 */
[----:B------:R-:W-:Y:S01]  /*0a00*/  IMAD.IADD R5, R5, 0x1, R4 ;  /* 0x0000000105057824 */ /* 0x000fe200078e0204 */
[----:B------:R-:W-:Y:S01]  /*0a10*/  SHF.R.S32.HI R3, RZ, 0x1f, R2 ;  /* 0x0000001fff037819 */ /* 0x000fe20000011402 */
[----:B------:R-:W-:Y:S02]  /*0a20*/  VIADD R4, R2, 0xffffffff ;  /* 0xffffffff02047836 */ /* 0x000fe40000000000 */
[----:B--2---:R-:W-:-:S03]  /*0a30*/  IMAD.WIDE R12, R5, 0x4, R12 ;  /* 0x00000004050c7825 */ /* 0x004fc600078e020c */
[----:B------:R-:W-:Y:S02]  /*0a40*/  SHF.R.S32.HI R5, RZ, 0x1f, R4 ;  /* 0x0000001fff057819 */ /* 0x000fe40000011404 */
[----:B------:R-:W-:Y:S01]  /*0a50*/  MOV R0, R12 ;  /* 0x0000000c00007202 */ /* 0x000fe20000000f00 */
[----:B-1----:R-:W-:Y:S01]  /*0a60*/  IMAD.MOV.U32 R7, RZ, RZ, R3 ;  /* 0x000000ffff077224 */ /* 0x002fe200078e0003 */
[----:B0-----:R-:W-:Y:S02]  /*0a70*/  UIADD3 UR10, UP0, UPT, UR4, 0x4, URZ ;  /* 0x00000004040a7890 */ /* 0x001fe4000ff1e0ff */
[----:B------:R-:W-:Y:S02]  /*0a80*/  UIADD3 UR6, UP1, UPT, UR4, 0xc, URZ ;  /* 0x0000000c04067890 */ /* 0x000fe4000ff3e0ff */
[----:B------:R-:W-:Y:S02]  /*0a90*/  UIADD3 UR4, UP2, UPT, UR4, 0x10, URZ ;  /* 0x0000001004047890 */ /* 0x000fe4000ff5e0ff */
[----:B------:R-:W-:Y:S01]  /*0aa0*/  UIADD3.X UR11, UPT, UPT, URZ, UR5, URZ, UP0, !UPT ;  /* 0x00000005ff0b7290 */ /* 0x000fe200087fe4ff */
[----:B------:R-:W-:Y:S01]  /*0ab0*/  IMAD.U32 R16, RZ, RZ, UR10 ;  /* 0x0000000aff107e24 */ /* 0x000fe2000f8e00ff */
[----:B------:R-:W-:Y:S01]  /*0ac0*/  UIADD3.X UR7, UPT, UPT, URZ, UR5, URZ, UP1, !UPT ;  /* 0x00000005ff077290 */ /* 0x000fe20008ffe4ff */
[----:B------:R-:W-:Y:S01]  /*0ad0*/  IMAD.U32 R14, RZ, RZ, UR6 ;  /* 0x00000006ff0e7e24 */ /* 0x000fe2000f8e00ff */
[----:B------:R-:W-:Y:S01]  /*0ae0*/  UIADD3.X UR5, UPT, UPT, URZ, UR5, URZ, UP2, !UPT ;  /* 0x00000005ff057290 */ /* 0x000fe200097fe4ff */
[----:B------:R-:W-:-:S02]  /*0af0*/  MOV R12, UR4 ;  /* 0x00000004000c7c02 */ /* 0x000fc40008000f00 */
[----:B------:R-:W-:-:S03]  /*0b00*/  MOV R9, UR11 ;  /* 0x0000000b00097c02 */ /* 0x000fc60008000f00 */
[----:B------:R-:W-:Y:S02]  /*0b10*/  IMAD.U32 R11, RZ, RZ, UR5 ;  /* 0x00000005ff0b7e24 */ /* 0x000fe4000f8e00ff */
[----:B---3--:R-:W-:Y:S02]  /*0b20*/  IMAD R10, R6, R15, RZ ;  /* 0x0000000f060a7224 */ /* 0x008fe400078e02ff */
[----:B------:R-:W-:Y:S02]  /*0b30*/  IMAD.MOV.U32 R6, RZ, RZ, R2 ;  /* 0x000000ffff067224 */ /* 0x000fe400078e0002 */
[----:B------:R-:W-:Y:S01]  /*0b40*/  IMAD.U32 R15, RZ, RZ, UR7 ;  /* 0x00000007ff0f7e24 */ /* 0x000fe2000f8e00ff */
[----:B------:R-:W-:Y:S06]  /*0b50*/  BRA `(.L_x_3) ;  /* 0x0000000800fc7947 */ /* 0x000fec0003800000 */
.L_x_7:
[----:B------:R-:W0:Y:S01]  /*0b60*/  LDCU.64 UR6, c[0x0][0x380] ;  /* 0x00007000ff0677ac */ /* 0x000e220008000a00 */
[----:B------:R-:W1:Y:S01]  /*0b70*/  LDC.64 R12, c[0x0][0x380] ;  /* 0x0000e000ff0c7b82 */ /* 0x000e620000000a00 */
[----:B------:R-:W-:Y:S02]  /*0b80*/  IADD3 R4, PT, PT, R9, -R4, RZ ;  /* 0x8000000409047210 */ /* 0x000fe40007ffe0ff */
[----:B------:R-:W-:Y:S01]  /*0b90*/  SHF.R.S32.HI R3, RZ, 0x1f, R5 ;  /* 0x0000001fff037819 */ /* 0x000fe20000011405 */
[----:B------:R-:W2:Y:S01]  /*0ba0*/  LDCU.64 UR4, c[0x0][0x390] ;  /* 0x00007200ff0477ac */ /* 0x000ea20008000a00 */
[C---:B------:R-:W-:Y:S01]  /*0bb0*/  IADD3 R0, P0, PT, R5.reuse, R4, RZ ;  /* 0x0000000405007210 */ /* 0x040fe20007f1e0ff */
[----:B------:R-:W-:Y:S02]  /*0bc0*/  IMAD.IADD R15, R5, 0x1, R4 ;  /* 0x00000001050f7824 */ /* 0x000fe400078e0204 */
[----:B------:R-:W3:Y:S01]  /*0bd0*/  LDC.64 R6, c[0x0][0x390] ;  /* 0x0000e400ff067b82 */ /* 0x000ee20000000a00 */
[----:B------:R-:W-:-:S02]  /*0be0*/  LEA.HI.X.SX32 R11, R4, R3, 0x1, P0 ;  /* 0x00000003040b7211 */ /* 0x000fc400000f0eff */
[----:B0-----:R-:W-:-:S04]  /*0bf0*/  LEA R10, P0, R0, UR6, 0x2 ;  /* 0x00000006000a7c11 */ /* 0x001fc8000f8010ff */
[----:B------:R-:W-:Y:S01]  /*0c00*/  LEA.HI.X R11, R0, UR7, R11, 0x2, P0 ;  /* 0x00000007000b7c11 */ /* 0x000fe200080f140b */
[----:B-1----:R-:W-:-:S04]  /*0c10*/  IMAD.WIDE R12, R15, 0x4, R12 ;  /* 0x000000040f0c7825 */ /* 0x002fc800078e020c */
[----:B------:R-:W4:Y:S04]  /*0c20*/  LDG.E R10, desc[UR8][R10.64+-0x4] ;  /* 0xfffffc080a0a7981 */ /* 0x000f28000c1e1900 */
[----:B------:R-:W5:Y:S04]  /*0c30*/  LDG.E R0, desc[UR8][R12.64] ;  /* 0x000000080c007981 */ /* 0x000f68000c1e1900 */
[----:B---3--:R-:W4:Y:S04]  /*0c40*/  LDG.E R17, desc[UR8][R6.64] ;  /* 0x0000000806117981 */ /* 0x008f28000c1e1900 */
[----:B------:R-:W5:Y:S04]  /*0c50*/  LDG.E R14, desc[UR8][R6.64+0x4] ;  /* 0x00000408060e7981 */ /* 0x000f68000c1e1900 */
[----:B------:R0:W3:Y:S04]  /*0c60*/  LDG.E R4, desc[UR8][R6.64+0x8] ;  /* 0x0000080806047981 */ /* 0x0000e8000c1e1900 */
[----:B------:R1:W3:Y:S01]  /*0c70*/  LDG.E R15, desc[UR8][R12.64+0x4] ;  /* 0x000004080c0f7981 */ /* 0x0002e2000c1e1900 */
[----:B------:R-:W-:Y:S01]  /*0c80*/  IADD3 R8, P0, PT, R5, R9, RZ ;  /* 0x0000000905087210 */ /* 0x000fe20007f1e0ff */
[----:B--2---:R-:W-:-:S03]  /*0c90*/  UIADD3 UR10, UP1, UPT, UR4, 0x10, URZ ;  /* 0x00000010040a7890 */ /* 0x004fc6000ff3e0ff */
[----:B------:R-:W-:Y:S02]  /*0ca0*/  LEA.HI.X.SX32 R9, R9, R3, 0x1, P0 ;  /* 0x0000000309097211 */ /* 0x000fe400000f0eff */
[C---:B------:R-:W-:Y:S01]  /*0cb0*/  LEA R5, P0, R8.reuse, UR6, 0x2 ;  /* 0x0000000608057c11 */ /* 0x040fe2000f8010ff */
[----:B------:R-:W-:Y:S02]  /*0cc0*/  UIADD3 UR6, UP0, UPT, UR4, 0xc, URZ ;  /* 0x0000000c04067890 */ /* 0x000fe4000ff1e0ff */
[----:B------:R-:W-:Y:S01]  /*0cd0*/  UIADD3 UR4, UP2, UPT, UR4, 0x14, URZ ;  /* 0x0000001404047890 */ /* 0x000fe2000ff5e0ff */
[----:B------:R-:W-:Y:S01]  /*0ce0*/  LEA.HI.X R8, R8, UR7, R9, 0x2, P0 ;  /* 0x0000000708087c11 */ /* 0x000fe200080f1409 */
[----:B------:R-:W-:Y:S02]  /*0cf0*/  UIADD3.X UR7, UPT, UPT, URZ, UR5, URZ, UP0, !UPT ;  /* 0x00000005ff077290 */ /* 0x000fe400087fe4ff */
[----:B------:R-:W-:Y:S01]  /*0d00*/  UIADD3.X UR11, UPT, UPT, URZ, UR5, URZ, UP1, !UPT ;  /* 0x00000005ff0b7290 */ /* 0x000fe20008ffe4ff */
[----:B------:R-:W-:Y:S01]  /*0d10*/  SHF.R.S32.HI R3, RZ, 0x1f, R2 ;  /* 0x0000001fff037819 */ /* 0x000fe20000011402 */
[----:B------:R-:W-:Y:S01]  /*0d20*/  UIADD3.X UR5, UPT, UPT, URZ, UR5, URZ, UP2, !UPT ;  /* 0x00000005ff057290 */ /* 0x000fe200097fe4ff */
[----:B0-----:R-:W-:Y:S01]  /*0d30*/  VIADD R6, R2, 0x1 ;  /* 0x0000000102067836 */ /* 0x001fe20000000000 */
[----:B------:R-:W-:Y:S01]  /*0d40*/  MOV R16, UR6 ;  /* 0x0000000600107c02 */ /* 0x000fe20008000f00 */
[----:B-1----:R-:W-:-:S02]  /*0d50*/  IMAD.U32 R12, RZ, RZ, UR4 ;  /* 0x00000004ff0c7e24 */ /* 0x002fc4000f8e00ff */
[----:B------:R-:W-:Y:S01]  /*0d60*/  IMAD.U32 R9, RZ, RZ, UR7 ;  /* 0x00000007ff097e24 */ /* 0x000fe2000f8e00ff */
[----:B------:R-:W-:Y:S01]  /*0d70*/  SHF.R.S32.HI R7, RZ, 0x1f, R6 ;  /* 0x0000001fff077819 */ /* 0x000fe20000011406 */
[----:B------:R-:W-:Y:S02]  /*0d80*/  IMAD.U32 R11, RZ, RZ, UR5 ;  /* 0x00000005ff0b7e24 */ /* 0x000fe4000f8e00ff */
[----:B----4-:R-:W-:-:S04]  /*0d90*/  IMAD R17, R10, R17, RZ ;  /* 0x000000110a117224 */ /* 0x010fc800078e02ff */
[----:B-----5:R-:W-:Y:S02]  /*0da0*/  IMAD R0, R14, R0, R17 ;  /* 0x000000000e007224 */ /* 0x020fe400078e0211 */
[----:B------:R-:W-:Y:S02]  /*0db0*/  IMAD.U32 R14, RZ, RZ, UR10 ;  /* 0x0000000aff0e7e24 */ /* 0x000fe4000f8e00ff */
[----:B---3--:R-:W-:Y:S01]  /*0dc0*/  IMAD R10, R15, R4, R0 ;  /* 0x000000040f0a7224 */ /* 0x008fe200078e0200 */
[----:B------:R-:W-:Y:S01]  /*0dd0*/  IADD3 R0, P0, PT, R5, -0x4, RZ ;  /* 0xfffffffc05007810 */ /* 0x000fe20007f1e0ff */
[----:B------:R-:W-:Y:S01]  /*0de0*/  IMAD.MOV.U32 R5, RZ, RZ, R3 ;  /* 0x000000ffff057224 */ /* 0x000fe200078e0003 */
[----:B------:R-:W-:Y:S02]  /*0df0*/  MOV R4, R2 ;  /* 0x0000000200047202 */ /* 0x000fe40000000f00 */
[----:B------:R-:W-:Y:S02]  /*0e00*/  IADD3.X R13, PT, PT, R8, -0x1, RZ, P0, !PT ;  /* 0xffffffff080d7810 */ /* 0x000fe400007fe4ff */
[----:B------:R-:W-:Y:S01]  /*0e10*/  MOV R15, UR11 ;  /* 0x0000000b000f7c02 */ /* 0x000fe20008000f00 */
[----:B------:R-:W-:Y:S06]  /*0e20*/  BRA `(.L_x_3) ;  /* 0x0000000800487947 */ /* 0x000fec0003800000 */
.L_x_5:
[----:B------:R-:W-:-:S13]  /*0e30*/  ISETP.NE.AND P0, PT, R5, RZ, PT ;  /* 0x000000ff0500720c */ /* 0x000fda0003f05270 */
[----:B------:R-:W-:Y:S05]  /*0e40*/  @P0 BRA `(.L_x_8) ;  /* 0x0000000000900947 */ /* 0x000fea0003800000 */
[----:B------:R-:W0:Y:S01]  /*0e50*/  LDC.64 R6, c[0x0][0x380] ;  /* 0x0000e000ff067b82 */ /* 0x000e220000000a00 */
[----:B------:R-:W-:Y:S01]  /*0e60*/  IMAD.IADD R17, R9, 0x1, -R4 ;  /* 0x0000000109117824 */ /* 0x000fe200078e0a04 */
[----:B------:R-:W1:Y:S06]  /*0e70*/  LDCU.64 UR4, c[0x0][0x390] ;  /* 0x00007200ff0477ac */ /* 0x000e6c0008000a00 */
[----:B------:R-:W2:Y:S01]  /*0e80*/  LDC.64 R10, c[0x0][0x390] ;  /* 0x0000e400ff0a7b82 */ /* 0x000ea20000000a00 */
[----:B0-----:R-:W-:-:S05]  /*0e90*/  IMAD.WIDE R8, R17, 0x4, R6 ;  /* 0x0000000411087825 */ /* 0x001fca00078e0206 */
[----:B------:R-:W3:Y:S04]  /*0ea0*/  LDG.E R3, desc[UR8][R8.64] ;  /* 0x0000000808037981 */ /* 0x000ee8000c1e1900 */
[----:B--2---:R-:W3:Y:S01]  /*0eb0*/  LDG.E R12, desc[UR8][R10.64+0x4] ;  /* 0x000004080a0c7981 */ /* 0x004ee2000c1e1900 */
[----:B------:R-:W-:-:S03]  /*0ec0*/  IMAD.WIDE R6, R4, 0x4, R8 ;  /* 0x0000000404067825 */ /* 0x000fc600078e0208 */
[----:B------:R-:W2:Y:S04]  /*0ed0*/  LDG.E R13, desc[UR8][R10.64+0x8] ;  /* 0x000008080a0d7981 */ /* 0x000ea8000c1e1900 */
[----:B------:R0:W2:Y:S04]  /*0ee0*/  LDG.E R0, desc[UR8][R8.64+0x4] ;  /* 0x0000040808007981 */ /* 0x0000a8000c1e1900 */
[----:B------:R4:W5:Y:S04]  /*0ef0*/  LDG.E R14, desc[UR8][R10.64+0x10] ;  /* 0x000010080a0e7981 */ /* 0x000968000c1e1900 */
[----:B------:R2:W5:Y:S01]  /*0f00*/  LDG.E R5, desc[UR8][R6.64] ;  /* 0x0000000806057981 */ /* 0x000562000c1e1900 */
[----:B-1----:R-:W-:Y:S01]  /*0f10*/  UIADD3 UR6, UP0, UPT, UR4, 0x14, URZ ;  /* 0x0000001404067890 */ /* 0x002fe2000ff1e0ff */
[----:B------:R-:W-:Y:S01]  /*0f20*/  LEA R17, R4, R17, 0x1 ;  /* 0x0000001104117211 */ /* 0x000fe200078e08ff */
[----:B------:R-:W-:-:S02]  /*0f30*/  UIADD3 UR10, UP1, UPT, UR4, 0x1c, URZ ;  /* 0x0000001c040a7890 */ /* 0x000fc4000ff3e0ff */
[----:B------:R-:W-:Y:S02]  /*0f40*/  UIADD3 UR4, UP2, UPT, UR4, 0x20, URZ ;  /* 0x0000002004047890 */ /* 0x000fe4000ff5e0ff */
[----:B------:R-:W-:Y:S02]  /*0f50*/  UIADD3.X UR7, UPT, UPT, URZ, UR5, URZ, UP0, !UPT ;  /* 0x00000005ff077290 */ /* 0x000fe400087fe4ff */
[----:B------:R-:W-:Y:S02]  /*0f60*/  UIADD3.X UR11, UPT, UPT, URZ, UR5, URZ, UP1, !UPT ;  /* 0x00000005ff0b7290 */ /* 0x000fe40008ffe4ff */
[----:B------:R-:W-:Y:S01]  /*0f70*/  UIADD3.X UR5, UPT, UPT, URZ, UR5, URZ, UP2, !UPT ;  /* 0x00000005ff057290 */ /* 0x000fe200097fe4ff */
[----:B------:R-:W-:Y:S02]  /*0f80*/  MOV R16, UR6 ;  /* 0x0000000600107c02 */ /* 0x000fe40008000f00 */
[----:B0-----:R-:W-:Y:S01]  /*0f90*/  MOV R9, UR7 ;  /* 0x0000000700097c02 */ /* 0x001fe20008000f00 */
[----:B------:R-:W-:-:S02]  /*0fa0*/  IMAD.U32 R15, RZ, RZ, UR11 ;  /* 0x0000000bff0f7e24 */ /* 0x000fc4000f8e00ff */
[----:B----4-:R-:W-:Y:S02]  /*0fb0*/  IMAD.U32 R11, RZ, RZ, UR5 ;  /* 0x00000005ff0b7e24 */ /* 0x010fe4000f8e00ff */
[----:B---3--:R-:W-:-:S04]  /*0fc0*/  IMAD R3, R3, R12, RZ ;  /* 0x0000000c03037224 */ /* 0x008fc800078e02ff */
[----:B--2---:R-:W-:Y:S01]  /*0fd0*/  IMAD R4, R13, R0, R3 ;  /* 0x000000000d047224 */ /* 0x004fe200078e0203 */
[----:B------:R-:W-:Y:S01]  /*0fe0*/  IADD3 R0, P0, PT, R6, 0x4, RZ ;  /* 0x0000000406007810 */ /* 0x000fe20007f1e0ff */
[----:B------:R-:W-:Y:S01]  /*0ff0*/  VIADD R6, R17, 0x1 ;  /* 0x0000000111067836 */ /* 0x000fe20000000000 */
[----:B------:R-:W-:Y:S01]  /*1000*/  SHF.R.S32.HI R3, RZ, 0x1f, R2 ;  /* 0x0000001fff037819 */ /* 0x000fe20000011402 */
[----:B------:R-:W-:Y:S02]  /*1010*/  IMAD.U32 R12, RZ, RZ, UR4 ;  /* 0x00000004ff0c7e24 */ /* 0x000fe4000f8e00ff */
[----:B------:R-:W-:Y:S01]  /*1020*/  IMAD.X R13, RZ, RZ, R7, P0 ;  /* 0x000000ffff0d7224 */ /* 0x000fe200000e0607 */
[----:B------:R-:W-:Y:S01]  /*1030*/  SHF.R.S32.HI R7, RZ, 0x1f, R6 ;  /* 0x0000001fff077819 */ /* 0x000fe20000011406 */
[----:B-----5:R-:W-:Y:S01]  /*1040*/  IMAD R10, R14, R5, R4 ;  /* 0x000000050e0a7224 */ /* 0x020fe200078e0204 */
[----:B------:R-:W-:Y:S01]  /*1050*/  SHF.R.S32.HI R5, RZ, 0x1f, R17 ;  /* 0x0000001fff057819 */ /* 0x000fe20000011411 */
[----:B------:R-:W-:Y:S01]  /*1060*/  IMAD.U32 R14, RZ, RZ, UR10 ;  /* 0x0000000aff0e7e24 */ /* 0x000fe2000f8e00ff */
[----:B------:R-:W-:Y:S01]  /*1070*/  MOV R4, R17 ;  /* 0x0000001100047202 */ /* 0x000fe20000000f00 */
[----:B------:R-:W-:Y:S06]  /*1080*/  BRA `(.L_x_3) ;  /* 0x0000000400b07947 */ /* 0x000fec0003800000 */
.L_x_8:
[----:B------:R-:W-:-:S05]  /*1090*/  VIADD R0, R4, 0xffffffff ;  /* 0xffffffff04007836 */ /* 0x000fca0000000000 */
[----:B------:R-:W-:-:S13]  /*10a0*/  ISETP.NE.AND P0, PT, R5, R0, PT ;  /* 0x000000000500720c */ /* 0x000fda0003f05270 */
[----:B------:R-:W-:Y:S05]  /*10b0*/  @P0 BRA `(.L_x_9) ;  /* 0x0000000000b80947 */ /* 0x000fea0003800000 */
[----:B------:R-:W0:Y:S01]  /*10c0*/  LDCU.64 UR4, c[0x0][0x380] ;  /* 0x00007000ff0477ac */ /* 0x000e220008000a00 */
[----:B------:R-:W1:Y:S01]  /*10d0*/  LDC.64 R10, c[0x0][0x380] ;  /* 0x0000e000ff0a7b82 */ /* 0x000e620000000a00 */
[----:B------:R-:W-:Y:S01]  /*10e0*/  IMAD.IADD R0, R9, 0x1, -R4 ;  /* 0x0000000109007824 */ /* 0x000fe200078e0a04 */
[----:B------:R-:W-:-:S04]  /*10f0*/  SHF.R.S32.HI R3, RZ, 0x1f, R5 ;  /* 0x0000001fff037819 */ /* 0x000fc80000011405 */
[----:B------:R-:W-:Y:S02]  /*1100*/  IADD3 R8, P0, PT, R5, R0, RZ ;  /* 0x0000000005087210 */ /* 0x000fe40007f1e0ff */
[----:B------:R-:W2:Y:S02]  /*1110*/  LDC.64 R6, c[0x0][0x390] ;  /* 0x0000e400ff067b82 */ /* 0x000ea40000000a00 */
[----:B------:R-:W-:Y:S02]  /*1120*/  LEA.HI.X.SX32 R13, R0, R3, 0x1, P0 ;  /* 0x00000003000d7211 */ /* 0x000fe400000f0eff */
[----:B0-----:R-:W-:-:S04]  /*1130*/  LEA R12, P0, R8, UR4, 0x2 ;  /* 0x00000004080c7c11 */ /* 0x001fc8000f8010ff */
[----:B------:R-:W-:Y:S02]  /*1140*/  LEA.HI.X R13, R8, UR5, R13, 0x2, P0 ;  /* 0x00000005080d7c11 */ /* 0x000fe400080f140d */
[C---:B------:R-:W-:Y:S02]  /*1150*/  IADD3 R14, P0, PT, R5.reuse, R9, RZ ;  /* 0x00000009050e7210 */ /* 0x040fe40007f1e0ff */
[----:B------:R-:W-:Y:S01]  /*1160*/  IADD3 R5, PT, PT, R5, R0, RZ ;  /* 0x0000000005057210 */ /* 0x000fe20007ffe0ff */
[----:B------:R-:W3:Y:S01]  /*1170*/  LDG.E R12, desc[UR8][R12.64+-0x4] ;  /* 0xfffffc080c0c7981 */ /* 0x000ee2000c1e1900 */
[----:B------:R-:W-:Y:S02]  /*1180*/  LEA.HI.X.SX32 R9, R9, R3, 0x1, P0 ;  /* 0x0000000309097211 */ /* 0x000fe400000f0eff */
[C---:B------:R-:W-:Y:S01]  /*1190*/  LEA R8, P0, R14.reuse, UR4, 0x2 ;  /* 0x000000040e087c11 */ /* 0x040fe2000f8010ff */
[----:B-1----:R-:W-:Y:S01]  /*11a0*/  IMAD.WIDE R10, R5, 0x4, R10 ;  /* 0x00000004050a7825 */ /* 0x002fe200078e020a */
[----:B--2---:R-:W3:Y:S02]  /*11b0*/  LDG.E R3, desc[UR8][R6.64] ;  /* 0x0000000806037981 */ /* 0x004ee4000c1e1900 */
[----:B------:R-:W-:Y:S01]  /*11c0*/  LEA.HI.X R9, R14, UR5, R9, 0x2, P0 ;  /* 0x000000050e097c11 */ /* 0x000fe200080f1409 */
[----:B------:R-:W0:Y:S01]  /*11d0*/  LDCU.64 UR4, c[0x0][0x390] ;  /* 0x00007200ff0477ac */ /* 0x000e220008000a00 */
[----:B------:R-:W2:Y:S04]  /*11e0*/  LDG.E R14, desc[UR8][R6.64+0x4] ;  /* 0x00000408060e7981 */ /* 0x000ea8000c1e1900 */
[----:B------:R-:W2:Y:S04]  /*11f0*/  LDG.E R0, desc[UR8][R10.64] ;  /* 0x000000080a007981 */ /* 0x000ea8000c1e1900 */
[----:B------:R1:W4:Y:S04]  /*1200*/  LDG.E R8, desc[UR8][R8.64+-0x4] ;  /* 0xfffffc0808087981 */ /* 0x000328000c1e1900 */
[----:B------:R5:W4:Y:S01]  /*1210*/  LDG.E R15, desc[UR8][R6.64+0xc] ;  /* 0x00000c08060f7981 */ /* 0x000b22000c1e1900 */
[----:B------:R-:W-:Y:S01]  /*1220*/  IMAD R17, R4, 0x2, R5 ;  /* 0x0000000204117824 */ /* 0x000fe200078e0205 */
[----:B0-----:R-:W-:-:S02]  /*1230*/  UIADD3 UR6, UP0, UPT, UR4, 0x10, URZ ;  /* 0x0000001004067890 */ /* 0x001fc4000ff1e0ff */
[----:B------:R-:W-:Y:S02]  /*1240*/  UIADD3 UR10, UP1, UPT, UR4, 0x18, URZ ;  /* 0x00000018040a7890 */ /* 0x000fe4000ff3e0ff */
[----:B------:R-:W-:Y:S02]  /*1250*/  UIADD3 UR4, UP2, UPT, UR4, 0x1c, URZ ;  /* 0x0000001c04047890 */ /* 0x000fe4000ff5e0ff */
[----:B------:R-:W-:Y:S02]  /*1260*/  UIADD3.X UR7, UPT, UPT, URZ, UR5, URZ, UP0, !UPT ;  /* 0x00000005ff077290 */ /* 0x000fe400087fe4ff */
[----:B------:R-:W-:Y:S02]  /*1270*/  UIADD3.X UR11, UPT, UPT, URZ, UR5, URZ, UP1, !UPT ;  /* 0x00000005ff0b7290 */ /* 0x000fe40008ffe4ff */
[----:B------:R-:W-:Y:S01]  /*1280*/  UIADD3.X UR5, UPT, UPT, URZ, UR5, URZ, UP2, !UPT ;  /* 0x00000005ff057290 */ /* 0x000fe200097fe4ff */
[----:B------:R-:W-:Y:S01]  /*1290*/  MOV R16, UR6 ;  /* 0x0000000600107c02 */ /* 0x000fe20008000f00 */
[----:B-1----:R-:W-:Y:S01]  /*12a0*/  IMAD.U32 R9, RZ, RZ, UR7 ;  /* 0x00000007ff097e24 */ /* 0x002fe2000f8e00ff */
[--C-:B-----5:R-:W-:Y:S01]  /*12b0*/  SHF.R.S32.HI R7, RZ, 0x1f, R17.reuse ;  /* 0x0000001fff077819 */ /* 0x120fe20000011411 */
[----:B------:R-:W-:-:S02]  /*12c0*/  IMAD.MOV.U32 R6, RZ, RZ, R17 ;  /* 0x000000ffff067224 */ /* 0x000fc400078e0011 */
[----:B---3--:R-:W-:Y:S02]  /*12d0*/  IMAD R3, R12, R3, RZ ;  /* 0x000000030c037224 */ /* 0x008fe400078e02ff */
[----:B------:R-:W-:-:S04]  /*12e0*/  IMAD.WIDE R12, R4, 0x4, R10 ;  /* 0x00000004040c7825 */ /* 0x000fc800078e020a */
[----:B------:R-:W-:Y:S02]  /*12f0*/  VIADD R4, R17, 0xffffffff ;  /* 0xffffffff11047836 */ /* 0x000fe40000000000 */
[----:B--2---:R-:W-:Y:S01]  /*1300*/  IMAD R5, R14, R0, R3 ;  /* 0x000000000e057224 */ /* 0x004fe200078e0203 */
[----:B------:R-:W-:Y:S01]  /*1310*/  SHF.R.S32.HI R3, RZ, 0x1f, R2 ;  /* 0x0000001fff037819 */ /* 0x000fe20000011402 */
[----:B------:R-:W-:Y:S01]  /*1320*/  IMAD.MOV.U32 R0, RZ, RZ, R12 ;  /* 0x000000ffff007224 */ /* 0x000fe200078e000c */
[----:B------:R-:W-:Y:S01]  /*1330*/  MOV R12, UR4 ;  /* 0x00000004000c7c02 */ /* 0x000fe20008000f00 */
[----:B------:R-:W-:Y:S01]  /*1340*/  IMAD.U32 R14, RZ, RZ, UR10 ;  /* 0x0000000aff0e7e24 */ /* 0x000fe2000f8e00ff */
[----:B------:R-:W-:Y:S01]  /*1350*/  MOV R11, UR5 ;  /* 0x00000005000b7c02 */ /* 0x000fe20008000f00 */
[----:B----4-:R-:W-:Y:S01]  /*1360*/  IMAD R10, R15, R8, R5 ;  /* 0x000000080f0a7224 */ /* 0x010fe200078e0205 */
[----:B------:R-:W-:Y:S01]  /*1370*/  SHF.R.S32.HI R5, RZ, 0x1f, R4 ;  /* 0x0000001fff057819 */ /* 0x000fe20000011404 */
[----:B------:R-:W-:Y:S01]  /*1380*/  IMAD.U32 R15, RZ, RZ, UR11 ;  /* 0x0000000bff0f7e24 */ /* 0x000fe2000f8e00ff */
[----:B------:R-:W-:Y:S06]  /*1390*/  BRA `(.L_x_3) ;  /* 0x0000000000ec7947 */ /* 0x000fec0003800000 */
.L_x_9:
[----:B------:R-:W0:Y:S01]  /*13a0*/  LDCU.64 UR6, c[0x0][0x380] ;  /* 0x00007000ff0677ac */ /* 0x000e220008000a00 */
[----:B------:R-:W1:Y:S01]  /*13b0*/  LDC.64 R10, c[0x0][0x380] ;  /* 0x0000e000ff0a7b82 */ /* 0x000e620000000a00 */
[----:B------:R-:W-:Y:S01]  /*13c0*/  IMAD.IADD R3, R9, 0x1, -R4 ;  /* 0x0000000109037824 */ /* 0x000fe200078e0a04 */
[----:B------:R-:W-:Y:S01]  /*13d0*/  SHF.R.S32.HI R0, RZ, 0x1f, R5 ;  /* 0x0000001fff007819 */ /* 0x000fe20000011405 */
[----:B------:R-:W2:Y:S03]  /*13e0*/  LDCU.64 UR4, c[0x0][0x390] ;  /* 0x00007200ff0477ac */ /* 0x000ea60008000a00 */
[CC--:B------:R-:W-:Y:S02]  /*13f0*/  IADD3 R8, P0, PT, R5.reuse, R3.reuse, RZ ;  /* 0x0000000305087210 */ /* 0x0c0fe40007f1e0ff */
[----:B------:R-:W3:Y:S01]  /*1400*/  LDC.64 R6, c[0x0][0x390] ;  /* 0x0000e400ff067b82 */ /* 0x000ee20000000a00 */
[----:B------:R-:W-:-:S02]  /*1410*/  IADD3 R17, PT, PT, R5, R3, RZ ;  /* 0x0000000305117210 */ /* 0x000fc40007ffe0ff */
[----:B------:R-:W-:Y:S02]  /*1420*/  LEA.HI.X.SX32 R13, R3, R0, 0x1, P0 ;  /* 0x00000000030d7211 */ /* 0x000fe400000f0eff */
[----:B0-----:R-:W-:-:S04]  /*1430*/  LEA R12, P0, R8, UR6, 0x2 ;  /* 0x00000006080c7c11 */ /* 0x001fc8000f8010ff */
[----:B------:R-:W-:Y:S02]  /*1440*/  LEA.HI.X R13, R8, UR7, R13, 0x2, P0 ;  /* 0x00000007080d7c11 */ /* 0x000fe400080f140d */
[----:B------:R-:W-:Y:S01]  /*1450*/  IADD3 R14, P0, PT, R5, R9, RZ ;  /* 0x00000009050e7210 */ /* 0x000fe20007f1e0ff */
[----:B-1----:R-:W-:Y:S02]  /*1460*/  IMAD.WIDE R10, R17, 0x4, R10 ;  /* 0x00000004110a7825 */ /* 0x002fe400078e020a */
[----:B------:R0:W4:Y:S01]  /*1470*/  LDG.E R15, desc[UR8][R12.64+-0x4] ;  /* 0xfffffc080c0f7981 */ /* 0x000122000c1e1900 */
[----:B------:R-:W-:Y:S02]  /*1480*/  LEA.HI.X.SX32 R9, R9, R0, 0x1, P0 ;  /* 0x0000000009097211 */ /* 0x000fe400000f0eff */
[C---:B------:R-:W-:Y:S01]  /*1490*/  LEA R8, P0, R14.reuse, UR6, 0x2 ;  /* 0x000000060e087c11 */ /* 0x040fe2000f8010ff */
[----:B------:R-:W5:Y:S04]  /*14a0*/  LDG.E R22, desc[UR8][R10.64] ;  /* 0x000000080a167981 */ /* 0x000f68000c1e1900 */
[----:B---3--:R-:W4:Y:S01]  /*14b0*/  LDG.E R20, desc[UR8][R6.64] ;  /* 0x0000000806147981 */ /* 0x008f22000c1e1900 */
[----:B------:R-:W-:-:S03]  /*14c0*/  LEA.HI.X R9, R14, UR7, R9, 0x2, P0 ;  /* 0x000000070e097c11 */ /* 0x000fc600080f1409 */
[----:B------:R-:W5:Y:S01]  /*14d0*/  LDG.E R19, desc[UR8][R6.64+0x4] ;  /* 0x0000040806137981 */ /* 0x000f62000c1e1900 */
[----:B0-----:R-:W-:-:S03]  /*14e0*/  IMAD.WIDE R12, R4, 0x4, R10 ;  /* 0x00000004040c7825 */ /* 0x001fc600078e020a */
[----:B------:R-:W3:Y:S04]  /*14f0*/  LDG.E R21, desc[UR8][R6.64+0x8] ;  /* 0x0000080806157981 */ /* 0x000ee8000c1e1900 */
[----:B------:R0:W3:Y:S04]  /*1500*/  LDG.E R24, desc[UR8][R10.64+0x4] ;  /* 0x000004080a187981 */ /* 0x0000e8000c1e1900 */
[----:B------:R-:W3:Y:S04]  /*1510*/  LDG.E R14, desc[UR8][R6.64+0xc] ;  /* 0x00000c08060e7981 */ /* 0x000ee8000c1e1900 */
[----:B------:R-:W3:Y:S04]  /*1520*/  LDG.E R17, desc[UR8][R8.64+-0x4] ;  /* 0xfffffc0808117981 */ /* 0x000ee8000c1e1900 */
[----:B------:R-:W3:Y:S04]  /*1530*/  LDG.E R13, desc[UR8][R12.64] ;  /* 0x000000080c0d7981 */ /* 0x000ee8000c1e1900 */
[----:B------:R-:W3:Y:S04]  /*1540*/  LDG.E R18, desc[UR8][R6.64+0x10] ;  /* 0x0000100806127981 */ /* 0x000ee8000c1e1900 */
[----:B------:R1:W3:Y:S04]  /*1550*/  LDG.E R16, desc[UR8][R8.64+0x4] ;  /* 0x0000040808107981 */ /* 0x0002e8000c1e1900 */
[----:B------:R1:W3:Y:S01]  /*1560*/  LDG.E R23, desc[UR8][R6.64+0x14] ;  /* 0x0000140806177981 */ /* 0x0002e2000c1e1900 */
[----:B------:R-:W-:-:S05]  /*1570*/  IMAD R3, R4, 0x2, R3 ;  /* 0x0000000204037824 */ /* 0x000fca00078e0203 */
[----:B------:R-:W-:Y:S01]  /*1580*/  IADD3 R5, P0, PT, R5, R3, RZ ;  /* 0x0000000305057210 */ /* 0x000fe20007f1e0ff */
[----:B--2---:R-:W-:-:S03]  /*1590*/  UIADD3 UR10, UP1, UPT, UR4, 0x1c, URZ ;  /* 0x0000001c040a7890 */ /* 0x004fc6000ff3e0ff */
[----:B0-----:R-:W-:Y:S02]  /*15a0*/  LEA.HI.X.SX32 R10, R3, R0, 0x1, P0 ;  /* 0x00000000030a7211 */ /* 0x001fe400000f0eff */
[C---:B------:R-:W-:Y:S01]  /*15b0*/  LEA R0, P0, R5.reuse, UR6, 0x2 ;  /* 0x0000000605007c11 */ /* 0x040fe2000f8010ff */
[----:B------:R-:W-:Y:S01]  /*15c0*/  UIADD3 UR6, UP0, UPT, UR4, 0x18, URZ ;  /* 0x0000001804067890 */ /* 0x000fe2000ff1e0ff */
[----:B------:R-:W-:Y:S01]  /*15d0*/  IMAD.IADD R4, R2, 0x1, R4 ;  /* 0x0000000102047824 */ /* 0x000fe200078e0204 */
[----:B------:R-:W-:Y:S01]  /*15e0*/  UIADD3 UR4, UP2, UPT, UR4, 0x20, URZ ;  /* 0x0000002004047890 */ /* 0x000fe2000ff5e0ff */
[----:B-1----:R-:W-:Y:S01]  /*15f0*/  LEA.HI.X R8, R5, UR7, R10, 0x2, P0 ;  /* 0x0000000705087c11 */ /* 0x002fe200080f140a */
[----:B------:R-:W-:Y:S02]  /*1600*/  UIADD3.X UR7, UPT, UPT, URZ, UR5, URZ, UP0, !UPT ;  /* 0x00000005ff077290 */ /* 0x000fe400087fe4ff */
[----:B------:R-:W-:Y:S02]  /*1610*/  UIADD3.X UR11, UPT, UPT, URZ, UR5, URZ, UP1, !UPT ;  /* 0x00000005ff0b7290 */ /* 0x000fe40008ffe4ff */
[----:B------:R-:W-:Y:S01]  /*1620*/  UIADD3.X UR5, UPT, UPT, URZ, UR5, URZ, UP2, !UPT ;  /* 0x00000005ff057290 */ /* 0x000fe200097fe4ff */
[----:B------:R-:W-:-:S02]  /*1630*/  IADD3 R6, PT, PT, R4, 0x1, RZ ;  /* 0x0000000104067810 */ /* 0x000fc40007ffe0ff */
[----:B------:R-:W-:Y:S01]  /*1640*/  IADD3 R0, P0, PT, R0, -0x4, RZ ;  /* 0xfffffffc00007810 */ /* 0x000fe20007f1e0ff */
[----:B------:R-:W-:Y:S01]  /*1650*/  IMAD.U32 R9, RZ, RZ, UR7 ;  /* 0x00000007ff097e24 */ /* 0x000fe2000f8e00ff */
[----:B------:R-:W-:Y:S02]  /*1660*/  SHF.R.S32.HI R3, RZ, 0x1f, R2 ;  /* 0x0000001fff037819 */ /* 0x000fe40000011402 */
[----:B------:R-:W-:Y:S02]  /*1670*/  SHF.R.S32.HI R5, RZ, 0x1f, R4 ;  /* 0x0000001fff057819 */ /* 0x000fe40000011404 */
[----:B------:R-:W-:Y:S02]  /*1680*/  SHF.R.S32.HI R7, RZ, 0x1f, R6 ;  /* 0x0000001fff077819 */ /* 0x000fe40000011406 */
[----:B------:R-:W-:Y:S02]  /*1690*/  MOV R12, UR4 ;  /* 0x00000004000c7c02 */ /* 0x000fe40008000f00 */
[----:B------:R-:W-:Y:S01]  /*16a0*/  MOV R11, UR5 ;  /* 0x00000005000b7c02 */ /* 0x000fe20008000f00 */
[----:B----4-:R-:W-:-:S04]  /*16b0*/  IMAD R15, R15, R20, RZ ;  /* 0x000000140f0f7224 */ /* 0x010fc800078e02ff */
[----:B-----5:R-:W-:-:S04]  /*16c0*/  IMAD R15, R19, R22, R15 ;  /* 0x00000016130f7224 */ /* 0x020fc800078e020f */
[----:B---3--:R-:W-:-:S04]  /*16d0*/  IMAD R15, R24, R21, R15 ;  /* 0x00000015180f7224 */ /* 0x008fc800078e020f */
[----:B------:R-:W-:Y:S02]  /*16e0*/  IMAD R14, R14, R17, R15 ;  /* 0x000000110e0e7224 */ /* 0x000fe400078e020f */
[----:B------:R-:W-:Y:S02]  /*16f0*/  IMAD.U32 R15, RZ, RZ, UR11 ;  /* 0x0000000bff0f7e24 */ /* 0x000fe4000f8e00ff */
[----:B------:R-:W-:Y:S02]  /*1700*/  IMAD R13, R18, R13, R14 ;  /* 0x0000000d120d7224 */ /* 0x000fe400078e020e */
[----:B------:R-:W-:Y:S02]  /*1710*/  IMAD.U32 R14, RZ, RZ, UR10 ;  /* 0x0000000aff0e7e24 */ /* 0x000fe4000f8e00ff */
[----:B------:R-:W-:Y:S01]  /*1720*/  IMAD R10, R23, R16, R13 ;  /* 0x00000010170a7224 */ /* 0x000fe200078e020d */
[----:B------:R-:W-:Y:S01]  /*1730*/  IADD3.X R13, PT, PT, R8, -0x1, RZ, P0, !PT ;  /* 0xffffffff080d7810 */ /* 0x000fe200007fe4ff */
[----:B------:R-:W-:-:S07]  /*1740*/  IMAD.U32 R16, RZ, RZ, UR6 ;  /* 0x00000006ff107e24 */ /* 0x000fce000f8e00ff */
.L_x_3:
[----:B------:R-:W-:Y:S05]  /*1750*/  BSYNC.RECONVERGENT B0 ;  /* 0x0000000000007941 */ /* 0x000fea0003800200 */
.L_x_0:
[----:B------:R-:W0:Y:S01]  /*1760*/  LDCU.128 UR4, c[0x0][0x380] ;  /* 0x00007000ff0477ac */ /* 0x000e220008000c00 */
[----:B------:R-:W-:Y:S01]  /*1770*/  IMAD.MOV.U32 R18, RZ, RZ, R0 ;  /* 0x000000ffff127224 */ /* 0x000fe200078e0000 */
[----:B------:R-:W-:Y:S01]  /*1780*/  MOV R17, R9 ;  /* 0x0000000900117202 */ /* 0x000fe20000000f00 */
[----:B------:R-:W-:Y:S01]  /*1790*/  IMAD.MOV.U32 R19, RZ, RZ, R13 ;  /* 0x000000ffff137224 */ /* 0x000fe200078e000d */
[----:B------:R-:W2:Y:S01]  /*17a0*/  LDG.E R14, desc[UR8][R14.64] ;  /* 0x000000080e0e7981 */ /* 0x000ea2000c1e1900 */
[----:B------:R-:W-:-:S03]  /*17b0*/  IMAD.MOV.U32 R13, RZ, RZ, R11 ;  /* 0x000000ffff0d7224 */ /* 0x000fc600078e000b */
[----:B------:R-:W3:Y:S04]  /*17c0*/  LDG.E R17, desc[UR8][R16.64] ;  /* 0x0000000810117981 */ /* 0x000ee8000c1e1900 */
[----:B------:R-:W3:Y:S04]  /*17d0*/  LDG.E R18, desc[UR8][R18.64] ;  /* 0x0000000812127981 */ /* 0x000ee8000c1e1900 */
[----:B------:R-:W4:Y:S01]  /*17e0*/  LDG.E R12, desc[UR8][R12.64] ;  /* 0x000000080c0c7981 */ /* 0x000f22000c1e1900 */
[----:B0-----:R-:W-:-:S04]  /*17f0*/  LEA R8, P0, R4, UR4, 0x2 ;  /* 0x0000000404087c11 */ /* 0x001fc8000f8010ff */
[----:B------:R-:W-:Y:S02]  /*1800*/  LEA.HI.X R9, R4, UR5, R5, 0x2, P0 ;  /* 0x0000000504097c11 */ /* 0x000fe400080f1405 */
[----:B------:R-:W-:-:S04]  /*1810*/  LEA R4, P0, R6, UR4, 0x2 ;  /* 0x0000000406047c11 */ /* 0x000fc8000f8010ff */
[----:B------:R-:W-:Y:S01]  /*1820*/  LEA.HI.X R5, R6, UR5, R7, 0x2, P0 ;  /* 0x0000000506057c11 */ /* 0x000fe200080f1407 */
[----:B------:R-:W2:Y:S05]  /*1830*/  LDG.E R9, desc[UR8][R8.64] ;  /* 0x0000000808097981 */ /* 0x000eaa000c1e1900 */
[----:B------:R-:W4:Y:S01]  /*1840*/  LDG.E R5, desc[UR8][R4.64] ;  /* 0x0000000804057981 */ /* 0x000f22000c1e1900 */
[----:B------:R-:W-:-:S04]  /*1850*/  LEA R6, P0, R2, UR6, 0x2 ;  /* 0x0000000602067c11 */ /* 0x000fc8000f8010ff */
[----:B------:R-:W-:Y:S01]  /*1860*/  LEA.HI.X R7, R2, UR7, R3, 0x2, P0 ;  /* 0x0000000702077c11 */ /* 0x000fe200080f1403 */
[----:B---3--:R-:W-:-:S04]  /*1870*/  IMAD R10, R17, R18, R10 ;  /* 0x00000012110a7224 */ /* 0x008fc800078e020a */
[----:B--2---:R-:W-:-:S04]  /*1880*/  IMAD R10, R14, R9, R10 ;  /* 0x000000090e0a7224 */ /* 0x004fc800078e020a */
[----:B----4-:R-:W-:-:S05]  /*1890*/  IMAD R3, R12, R5, R10 ;  /* 0x000000050c037224 */ /* 0x010fca00078e020a */
[----:B------:R-:W-:Y:S01]  /*18a0*/  STG.E desc[UR8][R6.64], R3 ;  /* 0x0000000306007986 */ /* 0x000fe2000c101908 */
[----:B------:R-:W-:Y:S05]  /*18b0*/  EXIT ;  /* 0x000000000000794d */ /* 0x000fea0003800000 */
.L_x_10:
[----:B------:R-:W-:-:S00]  /*18c0*/  BRA `(.L_x_10) ;  /* 0xfffffffc00fc7947 */ /* 0x000fc0000383ffff */
[----:B------:R-:W-:-:S00]  /*18d0*/  NOP ;  /* 0x0000000000007918 */ /* 0x000fc00000000000 */
        /* <DEDUP_REMOVED lines=10> */
.L_x_11:


//--------------------- .nv.shared.reserved.0     --------------------------
	.section	.nv.shared.reserved.0,"aw",@nobits
	.weak		__nv_reservedSMEM_offset_0_alias
	.size		__nv_reservedSMEM_offset_0_alias, 0, 64
	.other		__nv_reservedSMEM_offset_0_alias,@"STO_CUDA_RESERVED_SHARED STV_DEFAULT"
__nv_reservedSMEM_offset_0_alias:
	.zero		0
	.zero		64


//--------------------- .nv.constant0._Z12dConvolucionPiS_S_ii --------------------------
	.section	.nv.constant0._Z12dConvolucionPiS_S_ii,"a",@progbits
	.sectionflags	@""
	.align	4
.nv.constant0._Z12dConvolucionPiS_S_ii:
	.zero		928


//--------------------- SYMBOLS --------------------------

	.type		.nv.reservedSmem.offset0,@object
	.size		.nv.reservedSmem.offset0,0x4
